//
// Generated by NVIDIA NVVM Compiler
//
// Compiler Build ID: CL-36424714
// Cuda compilation tools, release 13.0, V13.0.88
// Based on NVVM 20.0.0
//

.version 9.0
.target sm_100
.address_size 64

	// .globl	_Z22pack_detections_kernelPKfS0_PKiP9Detectioni

.visible .entry _Z22pack_detections_kernelPKfS0_PKiP9Detectioni(
	.param .u64 .ptr .align 1 _Z22pack_detections_kernelPKfS0_PKiP9Detectioni_param_0,
	.param .u64 .ptr .align 1 _Z22pack_detections_kernelPKfS0_PKiP9Detectioni_param_1,
	.param .u64 .ptr .align 1 _Z22pack_detections_kernelPKfS0_PKiP9Detectioni_param_2,
	.param .u64 .ptr .align 1 _Z22pack_detections_kernelPKfS0_PKiP9Detectioni_param_3,
	.param .u32 _Z22pack_detections_kernelPKfS0_PKiP9Detectioni_param_4
)
{
	.reg .pred 	%p<2>;
	.reg .b32 	%r<10>;
	.reg .b32 	%f<6>;
	.reg .b64 	%rd<16>;

	ld.param.u64 	%rd1, [_Z22pack_detections_kernelPKfS0_PKiP9Detectioni_param_0];
	ld.param.u64 	%rd2, [_Z22pack_detections_kernelPKfS0_PKiP9Detectioni_param_1];
	ld.param.u64 	%rd3, [_Z22pack_detections_kernelPKfS0_PKiP9Detectioni_param_2];
	ld.param.u64 	%rd4, [_Z22pack_detections_kernelPKfS0_PKiP9Detectioni_param_3];
	ld.param.u32 	%r2, [_Z22pack_detections_kernelPKfS0_PKiP9Detectioni_param_4];
	mov.u32 	%r3, %ctaid.x;
	mov.u32 	%r4, %ntid.x;
	mov.u32 	%r5, %tid.x;
	mad.lo.s32 	%r1, %r3, %r4, %r5;
	setp.ge.s32 	%p1, %r1, %r2;
	@%p1 bra 	$L__BB0_2;
	cvta.to.global.u64 	%rd5, %rd1;
	cvta.to.global.u64 	%rd6, %rd4;
	cvta.to.global.u64 	%rd7, %rd2;
	cvta.to.global.u64 	%rd8, %rd3;
	mul.wide.s32 	%rd9, %r1, 32;
	add.s64 	%rd10, %rd6, %rd9;
	shl.b32 	%r6, %r1, 2;
	mul.wide.s32 	%rd11, %r6, 4;
	add.s64 	%rd12, %rd5, %rd11;
	ld.global.f32 	%f1, [%rd12];
	st.global.f32 	[%rd10], %f1;
	ld.global.f32 	%f2, [%rd12+4];
	st.global.f32 	[%rd10+4], %f2;
	ld.global.f32 	%f3, [%rd12+8];
	st.global.f32 	[%rd10+8], %f3;
	ld.global.f32 	%f4, [%rd12+12];
	st.global.f32 	[%rd10+12], %f4;
	mul.wide.s32 	%rd13, %r1, 4;
	add.s64 	%rd14, %rd7, %rd13;
	ld.global.f32 	%f5, [%rd14];
	st.global.f32 	[%rd10+16], %f5;
	add.s64 	%rd15, %rd8, %rd13;
	ld.global.u32 	%r7, [%rd15];
	st.global.u32 	[%rd10+20], %r7;
	mov.b32 	%r8, -1;
	st.global.u32 	[%rd10+24], %r8;
	mov.b32 	%r9, 0;
	st.global.u32 	[%rd10+28], %r9;
$L__BB0_2:
	ret;

}
	// .globl	_Z10nms_kernelPKfS0_PKiPbif
.visible .entry _Z10nms_kernelPKfS0_PKiPbif(
	.param .u64 .ptr .align 1 _Z10nms_kernelPKfS0_PKiPbif_param_0,
	.param .u64 .ptr .align 1 _Z10nms_kernelPKfS0_PKiPbif_param_1,
	.param .u64 .ptr .align 1 _Z10nms_kernelPKfS0_PKiPbif_param_2,
	.param .u64 .ptr .align 1 _Z10nms_kernelPKfS0_PKiPbif_param_3,
	.param .u32 _Z10nms_kernelPKfS0_PKiPbif_param_4,
	.param .f32 _Z10nms_kernelPKfS0_PKiPbif_param_5
)
{
	.reg .pred 	%p<8>;
	.reg .b16 	%rs<7>;
	.reg .b32 	%r<14>;
	.reg .b32 	%f<36>;
	.reg .b64 	%rd<19>;

	ld.param.u64 	%rd4, [_Z10nms_kernelPKfS0_PKiPbif_param_0];
	ld.param.u64 	%rd5, [_Z10nms_kernelPKfS0_PKiPbif_param_2];
	ld.param.u64 	%rd6, [_Z10nms_kernelPKfS0_PKiPbif_param_3];
	ld.param.u32 	%r5, [_Z10nms_kernelPKfS0_PKiPbif_param_4];
	ld.param.f32 	%f6, [_Z10nms_kernelPKfS0_PKiPbif_param_5];
	cvta.to.global.u64 	%rd1, %rd6;
	cvta.to.global.u64 	%rd2, %rd5;
	cvta.to.global.u64 	%rd3, %rd4;
	mov.u32 	%r6, %ctaid.x;
	mov.u32 	%r7, %ntid.x;
	mov.u32 	%r8, %tid.x;
	mad.lo.s32 	%r1, %r6, %r7, %r8;
	setp.ge.s32 	%p1, %r1, %r5;
	@%p1 bra 	$L__BB1_8;
	setp.lt.s32 	%p2, %r1, 1;
	mov.b16 	%rs2, 1;
	mov.u16 	%rs6, %rs2;
	@%p2 bra 	$L__BB1_7;
	shl.b32 	%r10, %r1, 2;
	mul.wide.s32 	%rd7, %r10, 4;
	add.s64 	%rd8, %rd3, %rd7;
	mul.wide.s32 	%rd9, %r1, 4;
	add.s64 	%rd10, %rd2, %rd9;
	ld.global.u32 	%r2, [%rd10];
	ld.global.f32 	%f7, [%rd8+12];
	ld.global.f32 	%f8, [%rd8+8];
	ld.global.f32 	%f9, [%rd8+4];
	ld.global.f32 	%f10, [%rd8];
	mul.f32 	%f11, %f8, 0f3F000000;
	sub.f32 	%f1, %f10, %f11;
	add.f32 	%f2, %f10, %f11;
	mul.f32 	%f12, %f7, 0f3F000000;
	sub.f32 	%f3, %f9, %f12;
	add.f32 	%f4, %f9, %f12;
	mul.f32 	%f5, %f8, %f7;
	mov.b32 	%r13, 0;
$L__BB1_3:
	cvt.u64.u32 	%rd11, %r13;
	add.s64 	%rd12, %rd1, %rd11;
	ld.global.u8 	%rs3, [%rd12];
	setp.eq.s16 	%p3, %rs3, 0;
	@%p3 bra 	$L__BB1_6;
	mul.wide.u32 	%rd13, %r13, 4;
	add.s64 	%rd14, %rd2, %rd13;
	ld.global.u32 	%r11, [%rd14];
	setp.ne.s32 	%p4, %r2, %r11;
	@%p4 bra 	$L__BB1_6;
	shl.b32 	%r12, %r13, 2;
	mul.wide.u32 	%rd15, %r12, 4;
	add.s64 	%rd16, %rd3, %rd15;
	ld.global.f32 	%f13, [%rd16];
	ld.global.f32 	%f14, [%rd16+4];
	ld.global.f32 	%f15, [%rd16+8];
	ld.global.f32 	%f16, [%rd16+12];
	mul.f32 	%f17, %f15, 0f3F000000;
	sub.f32 	%f18, %f13, %f17;
	add.f32 	%f19, %f13, %f17;
	mul.f32 	%f20, %f16, 0f3F000000;
	sub.f32 	%f21, %f14, %f20;
	add.f32 	%f22, %f14, %f20;
	max.f32 	%f23, %f1, %f18;
	min.f32 	%f24, %f2, %f19;
	max.f32 	%f25, %f3, %f21;
	min.f32 	%f26, %f4, %f22;
	sub.f32 	%f27, %f24, %f23;
	max.f32 	%f28, %f27, 0f00000000;
	sub.f32 	%f29, %f26, %f25;
	max.f32 	%f30, %f29, 0f00000000;
	mul.f32 	%f31, %f28, %f30;
	fma.rn.f32 	%f32, %f15, %f16, %f5;
	sub.f32 	%f33, %f32, %f31;
	setp.gt.f32 	%p5, %f33, 0f00000000;
	div.rn.f32 	%f34, %f31, %f33;
	selp.f32 	%f35, %f34, 0f00000000, %p5;
	setp.gt.f32 	%p6, %f35, %f6;
	mov.b16 	%rs6, 0;
	@%p6 bra 	$L__BB1_7;
$L__BB1_6:
	add.s32 	%r13, %r13, 1;
	setp.ne.s32 	%p7, %r13, %r1;
	mov.u16 	%rs6, %rs2;
	@%p7 bra 	$L__BB1_3;
$L__BB1_7:
	cvt.s64.s32 	%rd17, %r1;
	add.s64 	%rd18, %rd1, %rd17;
	st.global.u8 	[%rd18], %rs6;
$L__BB1_8:
	ret;

}
	// .globl	_Z17parse_yolo_kernelPKfPfS1_PiS2_iifiii
.visible .entry _Z17parse_yolo_kernelPKfPfS1_PiS2_iifiii(
	.param .u64 .ptr .align 1 _Z17parse_yolo_kernelPKfPfS1_PiS2_iifiii_param_0,
	.param .u64 .ptr .align 1 _Z17parse_yolo_kernelPKfPfS1_PiS2_iifiii_param_1,
	.param .u64 .ptr .align 1 _Z17parse_yolo_kernelPKfPfS1_PiS2_iifiii_param_2,
	.param .u64 .ptr .align 1 _Z17parse_yolo_kernelPKfPfS1_PiS2_iifiii_param_3,
	.param .u64 .ptr .align 1 _Z17parse_yolo_kernelPKfPfS1_PiS2_iifiii_param_4,
	.param .u32 _Z17parse_yolo_kernelPKfPfS1_PiS2_iifiii_param_5,
	.param .u32 _Z17parse_yolo_kernelPKfPfS1_PiS2_iifiii_param_6,
	.param .f32 _Z17parse_yolo_kernelPKfPfS1_PiS2_iifiii_param_7,
	.param .u32 _Z17parse_yolo_kernelPKfPfS1_PiS2_iifiii_param_8,
	.param .u32 _Z17parse_yolo_kernelPKfPfS1_PiS2_iifiii_param_9,
	.param .u32 _Z17parse_yolo_kernelPKfPfS1_PiS2_iifiii_param_10
)
{
	.reg .pred 	%p<42>;
	.reg .b32 	%r<112>;
	.reg .b32 	%f<90>;
	.reg .b64 	%rd<36>;

	ld.param.u64 	%rd9, [_Z17parse_yolo_kernelPKfPfS1_PiS2_iifiii_param_0];
	ld.param.u64 	%rd10, [_Z17parse_yolo_kernelPKfPfS1_PiS2_iifiii_param_1];
	ld.param.u64 	%rd11, [_Z17parse_yolo_kernelPKfPfS1_PiS2_iifiii_param_2];
	ld.param.u64 	%rd12, [_Z17parse_yolo_kernelPKfPfS1_PiS2_iifiii_param_3];
	ld.param.u64 	%rd13, [_Z17parse_yolo_kernelPKfPfS1_PiS2_iifiii_param_4];
	ld.param.u32 	%r35, [_Z17parse_yolo_kernelPKfPfS1_PiS2_iifiii_param_5];
	ld.param.u32 	%r33, [_Z17parse_yolo_kernelPKfPfS1_PiS2_iifiii_param_6];
	ld.param.f32 	%f16, [_Z17parse_yolo_kernelPKfPfS1_PiS2_iifiii_param_7];
	ld.param.u32 	%r34, [_Z17parse_yolo_kernelPKfPfS1_PiS2_iifiii_param_8];
	mov.u32 	%r36, %ctaid.x;
	mov.u32 	%r37, %ntid.x;
	mov.u32 	%r38, %tid.x;
	mad.lo.s32 	%r1, %r36, %r37, %r38;
	setp.ge.s32 	%p1, %r1, %r35;
	@%p1 bra 	$L__BB2_17;
	cvta.to.global.u64 	%rd1, %rd9;
	add.s32 	%r40, %r33, 5;
	mul.lo.s32 	%r2, %r40, %r1;
	mul.wide.s32 	%rd14, %r2, 4;
	add.s64 	%rd2, %rd1, %rd14;
	ld.global.f32 	%f1, [%rd2+16];
	setp.lt.s32 	%p2, %r33, 1;
	mov.b32 	%r111, 0;
	mov.f32 	%f89, 0f00000000;
	@%p2 bra 	$L__BB2_14;
	and.b32  	%r3, %r33, 15;
	setp.lt.u32 	%p3, %r33, 16;
	mov.f32 	%f89, 0f00000000;
	mov.b32 	%r103, 0;
	mov.u32 	%r111, %r103;
	@%p3 bra 	$L__BB2_5;
	and.b32  	%r103, %r33, 2147483632;
	add.s64 	%rd16, %rd14, %rd1;
	add.s64 	%rd34, %rd16, 40;
	mov.f32 	%f89, 0f00000000;
	mov.b32 	%r97, 0;
	mov.u32 	%r111, %r97;
$L__BB2_4:
	.pragma "nounroll";
	ld.global.f32 	%f21, [%rd34+-20];
	setp.gt.f32 	%p4, %f21, %f89;
	selp.f32 	%f22, %f21, %f89, %p4;
	selp.b32 	%r44, %r97, %r111, %p4;
	ld.global.f32 	%f23, [%rd34+-16];
	setp.gt.f32 	%p5, %f23, %f22;
	selp.f32 	%f24, %f23, %f22, %p5;
	add.s32 	%r45, %r97, 1;
	selp.b32 	%r46, %r45, %r44, %p5;
	ld.global.f32 	%f25, [%rd34+-12];
	setp.gt.f32 	%p6, %f25, %f24;
	selp.f32 	%f26, %f25, %f24, %p6;
	add.s32 	%r47, %r97, 2;
	selp.b32 	%r48, %r47, %r46, %p6;
	ld.global.f32 	%f27, [%rd34+-8];
	setp.gt.f32 	%p7, %f27, %f26;
	selp.f32 	%f28, %f27, %f26, %p7;
	add.s32 	%r49, %r97, 3;
	selp.b32 	%r50, %r49, %r48, %p7;
	ld.global.f32 	%f29, [%rd34+-4];
	setp.gt.f32 	%p8, %f29, %f28;
	selp.f32 	%f30, %f29, %f28, %p8;
	add.s32 	%r51, %r97, 4;
	selp.b32 	%r52, %r51, %r50, %p8;
	ld.global.f32 	%f31, [%rd34];
	setp.gt.f32 	%p9, %f31, %f30;
	selp.f32 	%f32, %f31, %f30, %p9;
	add.s32 	%r53, %r97, 5;
	selp.b32 	%r54, %r53, %r52, %p9;
	ld.global.f32 	%f33, [%rd34+4];
	setp.gt.f32 	%p10, %f33, %f32;
	selp.f32 	%f34, %f33, %f32, %p10;
	add.s32 	%r55, %r97, 6;
	selp.b32 	%r56, %r55, %r54, %p10;
	ld.global.f32 	%f35, [%rd34+8];
	setp.gt.f32 	%p11, %f35, %f34;
	selp.f32 	%f36, %f35, %f34, %p11;
	add.s32 	%r57, %r97, 7;
	selp.b32 	%r58, %r57, %r56, %p11;
	ld.global.f32 	%f37, [%rd34+12];
	setp.gt.f32 	%p12, %f37, %f36;
	selp.f32 	%f38, %f37, %f36, %p12;
	add.s32 	%r59, %r97, 8;
	selp.b32 	%r60, %r59, %r58, %p12;
	ld.global.f32 	%f39, [%rd34+16];
	setp.gt.f32 	%p13, %f39, %f38;
	selp.f32 	%f40, %f39, %f38, %p13;
	add.s32 	%r61, %r97, 9;
	selp.b32 	%r62, %r61, %r60, %p13;
	ld.global.f32 	%f41, [%rd34+20];
	setp.gt.f32 	%p14, %f41, %f40;
	selp.f32 	%f42, %f41, %f40, %p14;
	add.s32 	%r63, %r97, 10;
	selp.b32 	%r64, %r63, %r62, %p14;
	ld.global.f32 	%f43, [%rd34+24];
	setp.gt.f32 	%p15, %f43, %f42;
	selp.f32 	%f44, %f43, %f42, %p15;
	add.s32 	%r65, %r97, 11;
	selp.b32 	%r66, %r65, %r64, %p15;
	ld.global.f32 	%f45, [%rd34+28];
	setp.gt.f32 	%p16, %f45, %f44;
	selp.f32 	%f46, %f45, %f44, %p16;
	add.s32 	%r67, %r97, 12;
	selp.b32 	%r68, %r67, %r66, %p16;
	ld.global.f32 	%f47, [%rd34+32];
	setp.gt.f32 	%p17, %f47, %f46;
	selp.f32 	%f48, %f47, %f46, %p17;
	add.s32 	%r69, %r97, 13;
	selp.b32 	%r70, %r69, %r68, %p17;
	ld.global.f32 	%f49, [%rd34+36];
	setp.gt.f32 	%p18, %f49, %f48;
	selp.f32 	%f50, %f49, %f48, %p18;
	add.s32 	%r71, %r97, 14;
	selp.b32 	%r72, %r71, %r70, %p18;
	ld.global.f32 	%f51, [%rd34+40];
	setp.gt.f32 	%p19, %f51, %f50;
	selp.f32 	%f89, %f51, %f50, %p19;
	add.s32 	%r73, %r97, 15;
	selp.b32 	%r111, %r73, %r72, %p19;
	add.s64 	%rd34, %rd34, 64;
	add.s32 	%r97, %r97, 16;
	setp.ne.s32 	%p20, %r97, %r103;
	@%p20 bra 	$L__BB2_4;
$L__BB2_5:
	setp.eq.s32 	%p21, %r3, 0;
	@%p21 bra 	$L__BB2_14;
	and.b32  	%r12, %r33, 7;
	setp.lt.u32 	%p22, %r3, 8;
	@%p22 bra 	$L__BB2_8;
	add.s32 	%r75, %r103, 5;
	mul.wide.u32 	%rd17, %r103, 4;
	add.s64 	%rd18, %rd2, %rd17;
	ld.global.f32 	%f53, [%rd18+20];
	setp.gt.f32 	%p23, %f53, %f89;
	selp.f32 	%f54, %f53, %f89, %p23;
	selp.b32 	%r76, %r103, %r111, %p23;
	add.s32 	%r77, %r103, 1;
	add.s32 	%r78, %r103, 6;
	ld.global.f32 	%f55, [%rd18+24];
	setp.gt.f32 	%p24, %f55, %f54;
	selp.f32 	%f56, %f55, %f54, %p24;
	selp.b32 	%r79, %r77, %r76, %p24;
	add.s32 	%r80, %r103, 2;
	add.s32 	%r81, %r103, 7;
	ld.global.f32 	%f57, [%rd18+28];
	setp.gt.f32 	%p25, %f57, %f56;
	selp.f32 	%f58, %f57, %f56, %p25;
	selp.b32 	%r82, %r80, %r79, %p25;
	add.s32 	%r83, %r103, 3;
	add.s32 	%r13, %r103, 8;
	ld.global.f32 	%f59, [%rd18+32];
	setp.gt.f32 	%p26, %f59, %f58;
	selp.f32 	%f60, %f59, %f58, %p26;
	selp.b32 	%r84, %r83, %r82, %p26;
	add.s32 	%r85, %r103, 4;
	ld.global.f32 	%f61, [%rd18+36];
	setp.gt.f32 	%p27, %f61, %f60;
	selp.f32 	%f62, %f61, %f60, %p27;
	selp.b32 	%r86, %r85, %r84, %p27;
	ld.global.f32 	%f63, [%rd18+40];
	setp.gt.f32 	%p28, %f63, %f62;
	selp.f32 	%f64, %f63, %f62, %p28;
	selp.b32 	%r87, %r75, %r86, %p28;
	ld.global.f32 	%f65, [%rd18+44];
	setp.gt.f32 	%p29, %f65, %f64;
	selp.f32 	%f66, %f65, %f64, %p29;
	selp.b32 	%r88, %r78, %r87, %p29;
	ld.global.f32 	%f67, [%rd18+48];
	setp.gt.f32 	%p30, %f67, %f66;
	selp.f32 	%f89, %f67, %f66, %p30;
	selp.b32 	%r111, %r81, %r88, %p30;
	mov.u32 	%r103, %r13;
$L__BB2_8:
	setp.eq.s32 	%p31, %r12, 0;
	@%p31 bra 	$L__BB2_14;
	and.b32  	%r18, %r33, 3;
	setp.lt.u32 	%p32, %r12, 4;
	@%p32 bra 	$L__BB2_11;
	mul.wide.u32 	%rd19, %r103, 4;
	add.s64 	%rd20, %rd2, %rd19;
	ld.global.f32 	%f69, [%rd20+20];
	setp.gt.f32 	%p33, %f69, %f89;
	selp.f32 	%f70, %f69, %f89, %p33;
	selp.b32 	%r90, %r103, %r111, %p33;
	add.s32 	%r91, %r103, 1;
	ld.global.f32 	%f71, [%rd20+24];
	setp.gt.f32 	%p34, %f71, %f70;
	selp.f32 	%f72, %f71, %f70, %p34;
	selp.b32 	%r92, %r91, %r90, %p34;
	add.s32 	%r93, %r103, 2;
	ld.global.f32 	%f73, [%rd20+28];
	setp.gt.f32 	%p35, %f73, %f72;
	selp.f32 	%f74, %f73, %f72, %p35;
	selp.b32 	%r94, %r93, %r92, %p35;
	add.s32 	%r95, %r103, 3;
	ld.global.f32 	%f75, [%rd20+32];
	setp.gt.f32 	%p36, %f75, %f74;
	selp.f32 	%f89, %f75, %f74, %p36;
	selp.b32 	%r111, %r95, %r94, %p36;
	add.s32 	%r103, %r103, 4;
$L__BB2_11:
	setp.eq.s32 	%p37, %r18, 0;
	@%p37 bra 	$L__BB2_14;
	mul.wide.u32 	%rd22, %r103, 4;
	add.s64 	%rd23, %rd14, %rd22;
	add.s64 	%rd24, %rd23, %rd1;
	add.s64 	%rd35, %rd24, 20;
	neg.s32 	%r108, %r18;
$L__BB2_13:
	.pragma "nounroll";
	ld.global.f32 	%f76, [%rd35];
	setp.gt.f32 	%p38, %f76, %f89;
	selp.f32 	%f89, %f76, %f89, %p38;
	selp.b32 	%r111, %r103, %r111, %p38;
	add.s32 	%r103, %r103, 1;
	add.s64 	%rd35, %rd35, 4;
	add.s32 	%r108, %r108, 1;
	setp.ne.s32 	%p39, %r108, 0;
	@%p39 bra 	$L__BB2_13;
$L__BB2_14:
	mul.f32 	%f15, %f1, %f89;
	setp.lt.f32 	%p40, %f15, %f16;
	@%p40 bra 	$L__BB2_17;
	cvta.to.global.u64 	%rd25, %rd13;
	atom.global.add.u32 	%r32, [%rd25], 1;
	setp.ge.s32 	%p41, %r32, %r34;
	@%p41 bra 	$L__BB2_17;
	ld.global.f32 	%f77, [%rd2];
	shl.b32 	%r96, %r32, 2;
	cvta.to.global.u64 	%rd26, %rd10;
	mul.wide.s32 	%rd27, %r96, 4;
	add.s64 	%rd28, %rd26, %rd27;
	st.global.f32 	[%rd28], %f77;
	ld.global.f32 	%f78, [%rd2+4];
	st.global.f32 	[%rd28+4], %f78;
	ld.global.f32 	%f79, [%rd2+8];
	st.global.f32 	[%rd28+8], %f79;
	ld.global.f32 	%f80, [%rd2+12];
	st.global.f32 	[%rd28+12], %f80;
	cvta.to.global.u64 	%rd29, %rd11;
	mul.wide.s32 	%rd30, %r32, 4;
	add.s64 	%rd31, %rd29, %rd30;
	st.global.f32 	[%rd31], %f15;
	cvta.to.global.u64 	%rd32, %rd12;
	add.s64 	%rd33, %rd32, %rd30;
	st.global.u32 	[%rd33], %r111;
$L__BB2_17:
	ret;

}
	// .globl	_Z20sort_by_score_kernelPfS_PiPbi
.visible .entry _Z20sort_by_score_kernelPfS_PiPbi(
	.param .u64 .ptr .align 1 _Z20sort_by_score_kernelPfS_PiPbi_param_0,
	.param .u64 .ptr .align 1 _Z20sort_by_score_kernelPfS_PiPbi_param_1,
	.param .u64 .ptr .align 1 _Z20sort_by_score_kernelPfS_PiPbi_param_2,
	.param .u64 .ptr .align 1 _Z20sort_by_score_kernelPfS_PiPbi_param_3,
	.param .u32 _Z20sort_by_score_kernelPfS_PiPbi_param_4
)
{


	ret;

}


// ===== COMPILED SASS (sm_100) =====

	.target	sm_100

	.elftype	@"ET_EXEC"


//--------------------- .note.nv.tkinfo           --------------------------
	.section	.note.nv.tkinfo,"",@"SHT_NOTE"
	.sectionflags	@"SHF_NOTE_NV_TKINFO"
	.tkinfo
        /*0018*/ 	.word	0x00000002
        /*0030*/ 	.string	""
        /*0030*/ 	.string	"ptxas"
        /*0030*/ 	.string	"Cuda compilation tools, release 13.0, V13.0.88"
        /*0030*/ 	.string	"Build cuda_13.0.r13.0/compiler.36424714_0"
        /*0030*/ 	.string	"-arch sm_100 -m 64 "



//--------------------- .note.nv.cuinfo           --------------------------
	.section	.note.nv.cuinfo,"",@"SHT_NOTE"
	.sectionflags	@"SHF_NOTE_NV_CUINFO"
        /*0018*/ 	.short	0x0002
        /*001a*/ 	.short	0x0064
        /*001c*/ 	.short	0x0082
	.zero		2


//--------------------- .nv.info                  --------------------------
	.section	.nv.info,"",@"SHT_CUDA_INFO"
	.align	4


	//----- nvinfo : EIATTR_REGCOUNT
	.align		4
        /*0000*/ 	.byte	0x04, 0x2f
        /*0002*/ 	.short	(.L_1 - .L_0)
	.align		4
.L_0:
        /*0004*/ 	.word	index@(_Z22pack_detections_kernelPKfS0_PKiP9Detectioni)
        /*0008*/ 	.word	0x00000016


	//----- nvinfo : EIATTR_FRAME_SIZE
	.align		4
.L_1:
        /*000c*/ 	.byte	0x04, 0x11
        /*000e*/ 	.short	(.L_3 - .L_2)
	.align		4
.L_2:
        /*0010*/ 	.word	index@(_Z22pack_detections_kernelPKfS0_PKiP9Detectioni)
        /*0014*/ 	.word	0x00000000


	//----- nvinfo : EIATTR_REGCOUNT
	.align		4
.L_3:
        /*0018*/ 	.byte	0x04, 0x2f
        /*001a*/ 	.short	(.L_5 - .L_4)
	.align		4
.L_4:
        /*001c*/ 	.word	index@(_Z10nms_kernelPKfS0_PKiPbif)
        /*0020*/ 	.word	0x00000019


	//----- nvinfo : EIATTR_FRAME_SIZE
	.align		4
.L_5:
        /*0024*/ 	.byte	0x04, 0x11
        /*0026*/ 	.short	(.L_7 - .L_6)
	.align		4
.L_6:
        /*0028*/ 	.word	index@($__internal_0_$__cuda_sm3x_div_rn_noftz_f32_slowpath)
        /*002c*/ 	.word	0x00000000


	//----- nvinfo : EIATTR_FRAME_SIZE
	.align		4
.L_7:
        /*0030*/ 	.byte	0x04, 0x11
        /*0032*/ 	.short	(.L_9 - .L_8)
	.align		4
.L_8:
        /*0034*/ 	.word	index@(_Z10nms_kernelPKfS0_PKiPbif)
        /*0038*/ 	.word	0x00000000


	//----- nvinfo : EIATTR_REGCOUNT
	.align		4
.L_9:
        /*003c*/ 	.byte	0x04, 0x2f
        /*003e*/ 	.short	(.L_11 - .L_10)
	.align		4
.L_10:
        /*0040*/ 	.word	index@(_Z17parse_yolo_kernelPKfPfS1_PiS2_iifiii)
        /*0044*/ 	.word	0x0000001e


	//----- nvinfo : EIATTR_FRAME_SIZE
	.align		4
.L_11:
        /*0048*/ 	.byte	0x04, 0x11
        /*004a*/ 	.short	(.L_13 - .L_12)
	.align		4
.L_12:
        /*004c*/ 	.word	index@(_Z17parse_yolo_kernelPKfPfS1_PiS2_iifiii)
        /*0050*/ 	.word	0x00000000


	//----- nvinfo : EIATTR_REGCOUNT
	.align		4
.L_13:
        /*0054*/ 	.byte	0x04, 0x2f
        /*0056*/ 	.short	(.L_15 - .L_14)
	.align		4
.L_14:
        /*0058*/ 	.word	index@(_Z20sort_by_score_kernelPfS_PiPbi)
        /*005c*/ 	.word	0x00000004


	//----- nvinfo : EIATTR_FRAME_SIZE
	.align		4
.L_15:
        /*0060*/ 	.byte	0x04, 0x11
        /*0062*/ 	.short	(.L_17 - .L_16)
	.align		4
.L_16:
        /*0064*/ 	.word	index@(_Z20sort_by_score_kernelPfS_PiPbi)
        /*0068*/ 	.word	0x00000000


	//----- nvinfo : EIATTR_MIN_STACK_SIZE
	.align		4
.L_17:
        /*006c*/ 	.byte	0x04, 0x12
        /*006e*/ 	.short	(.L_19 - .L_18)
	.align		4
.L_18:
        /*0070*/ 	.word	index@(_Z20sort_by_score_kernelPfS_PiPbi)
        /*0074*/ 	.word	0x00000000


	//----- nvinfo : EIATTR_MIN_STACK_SIZE
	.align		4
.L_19:
        /*0078*/ 	.byte	0x04, 0x12
        /*007a*/ 	.short	(.L_21 - .L_20)
	.align		4
.L_20:
        /*007c*/ 	.word	index@(_Z17parse_yolo_kernelPKfPfS1_PiS2_iifiii)
        /*0080*/ 	.word	0x00000000


	//----- nvinfo : EIATTR_MIN_STACK_SIZE
	.align		4
.L_21:
        /*0084*/ 	.byte	0x04, 0x12
        /*0086*/ 	.short	(.L_23 - .L_22)
	.align		4
.L_22:
        /*0088*/ 	.word	index@(_Z10nms_kernelPKfS0_PKiPbif)
        /*008c*/ 	.word	0x00000000


	//----- nvinfo : EIATTR_MIN_STACK_SIZE
	.align		4
.L_23:
        /*0090*/ 	.byte	0x04, 0x12
        /*0092*/ 	.short	(.L_25 - .L_24)
	.align		4
.L_24:
        /*0094*/ 	.word	index@(_Z22pack_detections_kernelPKfS0_PKiP9Detectioni)
        /*0098*/ 	.word	0x00000000
.L_25:


//--------------------- .nv.compat                --------------------------
	.section	.nv.compat,"",@"SHT_CUDA_COMPAT_INFO"
	.align	4
        /*0000*/ 	.byte	0x02, 0x09, 0x00, 0x00, 0x02, 0x02, 0x01, 0x00, 0x02, 0x05, 0x05, 0x00, 0x03, 0x07, 0x01, 0x01
        /*0010*/ 	.byte	0x02, 0x03, 0x00, 0x00, 0x02, 0x06, 0x01, 0x00, 0x04, 0x0b, 0x08, 0x00, 0x01, 0x00, 0x00, 0x00
        /*0020*/ 	.byte	0x00, 0x00, 0x00, 0x00


//--------------------- .nv.info._Z20sort_by_score_kernelPfS_PiPbi --------------------------
	.section	.nv.info._Z20sort_by_score_kernelPfS_PiPbi,"",@"SHT_CUDA_INFO"
	.sectionflags	@""
	.align	4


	//----- nvinfo : EIATTR_CUDA_API_VERSION
	.align		4
        /*0000*/ 	.byte	0x04, 0x37
        /*0002*/ 	.short	(.L_27 - .L_26)
.L_26:
        /*0004*/ 	.word	0x00000082


	//----- nvinfo : EIATTR_KPARAM_INFO
	.align		4
.L_27:
        /*0008*/ 	.byte	0x04, 0x17
        /*000a*/ 	.short	(.L_29 - .L_28)
.L_28:
        /*000c*/ 	.word	0x00000000
        /*0010*/ 	.short	0x0004
        /*0012*/ 	.short	0x0020
        /*0014*/ 	.byte	0x00, 0xf0, 0x11, 0x00


	//----- nvinfo : EIATTR_KPARAM_INFO
	.align		4
.L_29:
        /*0018*/ 	.byte	0x04, 0x17
        /*001a*/ 	.short	(.L_31 - .L_30)
.L_30:
        /*001c*/ 	.word	0x00000000
        /*0020*/ 	.short	0x0003
        /*0022*/ 	.short	0x0018
        /*0024*/ 	.byte	0x00, 0xf5, 0x21, 0x00


	//----- nvinfo : EIATTR_KPARAM_INFO
	.align		4
.L_31:
        /*0028*/ 	.byte	0x04, 0x17
        /*002a*/ 	.short	(.L_33 - .L_32)
.L_32:
        /*002c*/ 	.word	0x00000000
        /*0030*/ 	.short	0x0002
        /*0032*/ 	.short	0x0010
        /*0034*/ 	.byte	0x00, 0xf5, 0x21, 0x00


	//----- nvinfo : EIATTR_KPARAM_INFO
	.align		4
.L_33:
        /*0038*/ 	.byte	0x04, 0x17
        /*003a*/ 	.short	(.L_35 - .L_34)
.L_34:
        /*003c*/ 	.word	0x00000000
        /*0040*/ 	.short	0x0001
        /*0042*/ 	.short	0x0008
        /*0044*/ 	.byte	0x00, 0xf5, 0x21, 0x00


	//----- nvinfo : EIATTR_KPARAM_INFO
	.align		4
.L_35:
        /*0048*/ 	.byte	0x04, 0x17
        /*004a*/ 	.short	(.L_37 - .L_36)
.L_36:
        /*004c*/ 	.word	0x00000000
        /*0050*/ 	.short	0x0000
        /*0052*/ 	.short	0x0000
        /*0054*/ 	.byte	0x00, 0xf5, 0x21, 0x00


	//----- nvinfo : EIATTR_SPARSE_MMA_MASK
	.align		4
.L_37:
        /*0058*/ 	.byte	0x03, 0x50
        /*005a*/ 	.short	0x0000


	//----- nvinfo : EIATTR_MAXREG_COUNT
	.align		4
        /*005c*/ 	.byte	0x03, 0x1b
        /*005e*/ 	.short	0x00ff


	//----- nvinfo : EIATTR_MERCURY_ISA_VERSION
	.align		4
        /*0060*/ 	.byte	0x03, 0x5f
        /*0062*/ 	.short	0x0101


	//----- nvinfo : EIATTR_VRC_CTA_INIT_COUNT
	.align		4
        /*0064*/ 	.byte	0x02, 0x4a
	.zero		1
	.zero		1


	//----- nvinfo : EIATTR_EXIT_INSTR_OFFSETS
	.align		4
        /*0068*/ 	.byte	0x04, 0x1c
        /*006a*/ 	.short	(.L_39 - .L_38)


	//   ....[0]....
.L_38:
        /*006c*/ 	.word	0x00000010


	//----- nvinfo : EIATTR_CBANK_PARAM_SIZE
	.align		4
.L_39:
        /*0070*/ 	.byte	0x03, 0x19
        /*0072*/ 	.short	0x0024


	//----- nvinfo : EIATTR_PARAM_CBANK
	.align		4
        /*0074*/ 	.byte	0x04, 0x0a
        /*0076*/ 	.short	(.L_41 - .L_40)
	.align		4
.L_40:
        /*0078*/ 	.word	index@(.nv.constant0._Z20sort_by_score_kernelPfS_PiPbi)
        /*007c*/ 	.short	0x0380
        /*007e*/ 	.short	0x0024


	//----- nvinfo : EIATTR_SW_WAR
	.align		4
.L_41:
        /*0080*/ 	.byte	0x04, 0x36
        /*0082*/ 	.short	(.L_43 - .L_42)
.L_42:
        /*0084*/ 	.word	0x00000008
.L_43:


//--------------------- .nv.info._Z17parse_yolo_kernelPKfPfS1_PiS2_iifiii --------------------------
	.section	.nv.info._Z17parse_yolo_kernelPKfPfS1_PiS2_iifiii,"",@"SHT_CUDA_INFO"
	.sectionflags	@""
	.align	4


	//----- nvinfo : EIATTR_CUDA_API_VERSION
	.align		4
        /*0000*/ 	.byte	0x04, 0x37
        /*0002*/ 	.short	(.L_45 - .L_44)
.L_44:
        /*0004*/ 	.word	0x00000082


	//----- nvinfo : EIATTR_KPARAM_INFO
	.align		4
.L_45:
        /*0008*/ 	.byte	0x04, 0x17
        /*000a*/ 	.short	(.L_47 - .L_46)
.L_46:
        /*000c*/ 	.word	0x00000000
        /*0010*/ 	.short	0x000a
        /*0012*/ 	.short	0x003c
        /*0014*/ 	.byte	0x00, 0xf0, 0x11, 0x00


	//----- nvinfo : EIATTR_KPARAM_INFO
	.align		4
.L_47:
        /*0018*/ 	.byte	0x04, 0x17
        /*001a*/ 	.short	(.L_49 - .L_48)
.L_48:
        /*001c*/ 	.word	0x00000000
        /*0020*/ 	.short	0x0009
        /*0022*/ 	.short	0x0038
        /*0024*/ 	.byte	0x00, 0xf0, 0x11, 0x00


	//----- nvinfo : EIATTR_KPARAM_INFO
	.align		4
.L_49:
        /*0028*/ 	.byte	0x04, 0x17
        /*002a*/ 	.short	(.L_51 - .L_50)
.L_50:
        /*002c*/ 	.word	0x00000000
        /*0030*/ 	.short	0x0008
        /*0032*/ 	.short	0x0034
        /*0034*/ 	.byte	0x00, 0xf0, 0x11, 0x00


	//----- nvinfo : EIATTR_KPARAM_INFO
	.align		4
.L_51:
        /*0038*/ 	.byte	0x04, 0x17
        /*003a*/ 	.short	(.L_53 - .L_52)
.L_52:
        /*003c*/ 	.word	0x00000000
        /*0040*/ 	.short	0x0007
        /*0042*/ 	.short	0x0030
        /*0044*/ 	.byte	0x00, 0xf0, 0x11, 0x00


	//----- nvinfo : EIATTR_KPARAM_INFO
	.align		4
.L_53:
        /*0048*/ 	.byte	0x04, 0x17
        /*004a*/ 	.short	(.L_55 - .L_54)
.L_54:
        /*004c*/ 	.word	0x00000000
        /*0050*/ 	.short	0x0006
        /*0052*/ 	.short	0x002c
        /*0054*/ 	.byte	0x00, 0xf0, 0x11, 0x00


	//----- nvinfo : EIATTR_KPARAM_INFO
	.align		4
.L_55:
        /*0058*/ 	.byte	0x04, 0x17
        /*005a*/ 	.short	(.L_57 - .L_56)
.L_56:
        /*005c*/ 	.word	0x00000000
        /*0060*/ 	.short	0x0005
        /*0062*/ 	.short	0x0028
        /*0064*/ 	.byte	0x00, 0xf0, 0x11, 0x00


	//----- nvinfo : EIATTR_KPARAM_INFO
	.align		4
.L_57:
        /*0068*/ 	.byte	0x04, 0x17
        /*006a*/ 	.short	(.L_59 - .L_58)
.L_58:
        /*006c*/ 	.word	0x00000000
        /*0070*/ 	.short	0x0004
        /*0072*/ 	.short	0x0020
        /*0074*/ 	.byte	0x00, 0xf5, 0x21, 0x00


	//----- nvinfo : EIATTR_KPARAM_INFO
	.align		4
.L_59:
        /*0078*/ 	.byte	0x04, 0x17
        /*007a*/ 	.short	(.L_61 - .L_60)
.L_60:
        /*007c*/ 	.word	0x00000000
        /*0080*/ 	.short	0x0003
        /*0082*/ 	.short	0x0018
        /*0084*/ 	.byte	0x00, 0xf5, 0x21, 0x00


	//----- nvinfo : EIATTR_KPARAM_INFO
	.align		4
.L_61:
        /*0088*/ 	.byte	0x04, 0x17
        /*008a*/ 	.short	(.L_63 - .L_62)
.L_62:
        /*008c*/ 	.word	0x00000000
        /*0090*/ 	.short	0x0002
        /*0092*/ 	.short	0x0010
        /*0094*/ 	.byte	0x00, 0xf5, 0x21, 0x00


	//----- nvinfo : EIATTR_KPARAM_INFO
	.align		4
.L_63:
        /*0098*/ 	.byte	0x04, 0x17
        /*009a*/ 	.short	(.L_65 - .L_64)
.L_64:
        /*009c*/ 	.word	0x00000000
        /*00a0*/ 	.short	0x0001
        /*00a2*/ 	.short	0x0008
        /*00a4*/ 	.byte	0x00, 0xf5, 0x21, 0x00


	//----- nvinfo : EIATTR_KPARAM_INFO
	.align		4
.L_65:
        /*00a8*/ 	.byte	0x04, 0x17
        /*00aa*/ 	.short	(.L_67 - .L_66)
.L_66:
        /*00ac*/ 	.word	0x00000000
        /*00b0*/ 	.short	0x0000
        /*00b2*/ 	.short	0x0000
        /*00b4*/ 	.byte	0x00, 0xf5, 0x21, 0x00


	//----- nvinfo : EIATTR_SPARSE_MMA_MASK
	.align		4
.L_67:
        /*00b8*/ 	.byte	0x03, 0x50
        /*00ba*/ 	.short	0x0000


	//----- nvinfo : EIATTR_MAXREG_COUNT
	.align		4
        /*00bc*/ 	.byte	0x03, 0x1b
        /*00be*/ 	.short	0x00ff


	//----- nvinfo : EIATTR_MERCURY_ISA_VERSION
	.align		4
        /*00c0*/ 	.byte	0x03, 0x5f
        /*00c2*/ 	.short	0x0101


	//----- nvinfo : EIATTR_INT_WARP_WIDE_INSTR_OFFSETS
	.align		4
        /*00c4*/ 	.byte	0x04, 0x31
        /*00c6*/ 	.short	(.L_69 - .L_68)


	//   ....[0]....
.L_68:
        /*00c8*/ 	.word	0x00000bc0


	//   ....[1]....
        /*00cc*/ 	.word	0x00000c60


	//----- nvinfo : EIATTR_VRC_CTA_INIT_COUNT
	.align		4
.L_69:
        /*00d0*/ 	.byte	0x02, 0x4a
	.zero		1
	.zero		1


	//----- nvinfo : EIATTR_EXIT_INSTR_OFFSETS
	.align		4
        /*00d4*/ 	.byte	0x04, 0x1c
        /*00d6*/ 	.short	(.L_71 - .L_70)


	//   ....[0]....
.L_70:
        /*00d8*/ 	.word	0x00000070


	//   ....[1]....
        /*00dc*/ 	.word	0x00000ba0


	//   ....[2]....
        /*00e0*/ 	.word	0x00000c90


	//   ....[3]....
        /*00e4*/ 	.word	0x00000db0


	//----- nvinfo : EIATTR_CBANK_PARAM_SIZE
	.align		4
.L_71:
        /*00e8*/ 	.byte	0x03, 0x19
        /*00ea*/ 	.short	0x0040


	//----- nvinfo : EIATTR_PARAM_CBANK
	.align		4
        /*00ec*/ 	.byte	0x04, 0x0a
        /*00ee*/ 	.short	(.L_73 - .L_72)
	.align		4
.L_72:
        /*00f0*/ 	.word	index@(.nv.constant0._Z17parse_yolo_kernelPKfPfS1_PiS2_iifiii)
        /*00f4*/ 	.short	0x0380
        /*00f6*/ 	.short	0x0040


	//----- nvinfo : EIATTR_SW_WAR
	.align		4
.L_73:
        /*00f8*/ 	.byte	0x04, 0x36
        /*00fa*/ 	.short	(.L_75 - .L_74)
.L_74:
        /*00fc*/ 	.word	0x00000008
.L_75:


//--------------------- .nv.info._Z10nms_kernelPKfS0_PKiPbif --------------------------
	.section	.nv.info._Z10nms_kernelPKfS0_PKiPbif,"",@"SHT_CUDA_INFO"
	.sectionflags	@""
	.align	4


	//----- nvinfo : EIATTR_CUDA_API_VERSION
	.align		4
        /*0000*/ 	.byte	0x04, 0x37
        /*0002*/ 	.short	(.L_77 - .L_76)
.L_76:
        /*0004*/ 	.word	0x00000082


	//----- nvinfo : EIATTR_KPARAM_INFO
	.align		4
.L_77:
        /*0008*/ 	.byte	0x04, 0x17
        /*000a*/ 	.short	(.L_79 - .L_78)
.L_78:
        /*000c*/ 	.word	0x00000000
        /*0010*/ 	.short	0x0005
        /*0012*/ 	.short	0x0024
        /*0014*/ 	.byte	0x00, 0xf0, 0x11, 0x00


	//----- nvinfo : EIATTR_KPARAM_INFO
	.align		4
.L_79:
        /*0018*/ 	.byte	0x04, 0x17
        /*001a*/ 	.short	(.L_81 - .L_80)
.L_80:
        /*001c*/ 	.word	0x00000000
        /*0020*/ 	.short	0x0004
        /*0022*/ 	.short	0x0020
        /*0024*/ 	.byte	0x00, 0xf0, 0x11, 0x00


	//----- nvinfo : EIATTR_KPARAM_INFO
	.align		4
.L_81:
        /*0028*/ 	.byte	0x04, 0x17
        /*002a*/ 	.short	(.L_83 - .L_82)
.L_82:
        /*002c*/ 	.word	0x00000000
        /*0030*/ 	.short	0x0003
        /*0032*/ 	.short	0x0018
        /*0034*/ 	.byte	0x00, 0xf5, 0x21, 0x00


	//----- nvinfo : EIATTR_KPARAM_INFO
	.align		4
.L_83:
        /*0038*/ 	.byte	0x04, 0x17
        /*003a*/ 	.short	(.L_85 - .L_84)
.L_84:
        /*003c*/ 	.word	0x00000000
        /*0040*/ 	.short	0x0002
        /*0042*/ 	.short	0x0010
        /*0044*/ 	.byte	0x00, 0xf5, 0x21, 0x00


	//----- nvinfo : EIATTR_KPARAM_INFO
	.align		4
.L_85:
        /*0048*/ 	.byte	0x04, 0x17
        /*004a*/ 	.short	(.L_87 - .L_86)
.L_86:
        /*004c*/ 	.word	0x00000000
        /*0050*/ 	.short	0x0001
        /*0052*/ 	.short	0x0008
        /*0054*/ 	.byte	0x00, 0xf5, 0x21, 0x00


	//----- nvinfo : EIATTR_KPARAM_INFO
	.align		4
.L_87:
        /*0058*/ 	.byte	0x04, 0x17
        /*005a*/ 	.short	(.L_89 - .L_88)
.L_88:
        /*005c*/ 	.word	0x00000000
        /*0060*/ 	.short	0x0000
        /*0062*/ 	.short	0x0000
        /*0064*/ 	.byte	0x00, 0xf5, 0x21, 0x00


	//----- nvinfo : EIATTR_SPARSE_MMA_MASK
	.align		4
.L_89:
        /*0068*/ 	.byte	0x03, 0x50
        /*006a*/ 	.short	0x0000


	//----- nvinfo : EIATTR_MAXREG_COUNT
	.align		4
        /*006c*/ 	.byte	0x03, 0x1b
        /*006e*/ 	.short	0x00ff


	//----- nvinfo : EIATTR_MERCURY_ISA_VERSION
	.align		4
        /*0070*/ 	.byte	0x03, 0x5f
        /*0072*/ 	.short	0x0101


	//----- nvinfo : EIATTR_VRC_CTA_INIT_COUNT
	.align		4
        /*0074*/ 	.byte	0x02, 0x4a
	.zero		1
	.zero		1


	//----- nvinfo : EIATTR_EXIT_INSTR_OFFSETS
	.align		4
        /*0078*/ 	.byte	0x04, 0x1c
        /*007a*/ 	.short	(.L_91 - .L_90)


	//   ....[0]....
.L_90:
        /*007c*/ 	.word	0x00000070


	//   ....[1]....
        /*0080*/ 	.word	0x000005e0


	//----- nvinfo : EIATTR_CRS_STACK_SIZE
	.align		4
.L_91:
        /*0084*/ 	.byte	0x04, 0x1e
        /*0086*/ 	.short	(.L_93 - .L_92)
.L_92:
        /*0088*/ 	.word	0x00000000


	//----- nvinfo : EIATTR_CBANK_PARAM_SIZE
	.align		4
.L_93:
        /*008c*/ 	.byte	0x03, 0x19
        /*008e*/ 	.short	0x0028


	//----- nvinfo : EIATTR_PARAM_CBANK
	.align		4
        /*0090*/ 	.byte	0x04, 0x0a
        /*0092*/ 	.short	(.L_95 - .L_94)
	.align		4
.L_94:
        /*0094*/ 	.word	index@(.nv.constant0._Z10nms_kernelPKfS0_PKiPbif)
        /*0098*/ 	.short	0x0380
        /*009a*/ 	.short	0x0028


	//----- nvinfo : EIATTR_SW_WAR
	.align		4
.L_95:
        /*009c*/ 	.byte	0x04, 0x36
        /*009e*/ 	.short	(.L_97 - .L_96)
.L_96:
        /*00a0*/ 	.word	0x00000008
.L_97:


//--------------------- .nv.info._Z22pack_detections_kernelPKfS0_PKiP9Detectioni --------------------------
	.section	.nv.info._Z22pack_detections_kernelPKfS0_PKiP9Detectioni,"",@"SHT_CUDA_INFO"
	.sectionflags	@""
	.align	4


	//----- nvinfo : EIATTR_CUDA_API_VERSION
	.align		4
        /*0000*/ 	.byte	0x04, 0x37
        /*0002*/ 	.short	(.L_99 - .L_98)
.L_98:
        /*0004*/ 	.word	0x00000082


	//----- nvinfo : EIATTR_KPARAM_INFO
	.align		4
.L_99:
        /*0008*/ 	.byte	0x04, 0x17
        /*000a*/ 	.short	(.L_101 - .L_100)
.L_100:
        /*000c*/ 	.word	0x00000000
        /*0010*/ 	.short	0x0004
        /*0012*/ 	.short	0x0020
        /*0014*/ 	.byte	0x00, 0xf0, 0x11, 0x00


	//----- nvinfo : EIATTR_KPARAM_INFO
	.align		4
.L_101:
        /*0018*/ 	.byte	0x04, 0x17
        /*001a*/ 	.short	(.L_103 - .L_102)
.L_102:
        /*001c*/ 	.word	0x00000000
        /*0020*/ 	.short	0x0003
        /*0022*/ 	.short	0x0018
        /*0024*/ 	.byte	0x00, 0xf5, 0x21, 0x00


	//----- nvinfo : EIATTR_KPARAM_INFO
	.align		4
.L_103:
        /*0028*/ 	.byte	0x04, 0x17
        /*002a*/ 	.short	(.L_105 - .L_104)
.L_104:
        /*002c*/ 	.word	0x00000000
        /*0030*/ 	.short	0x0002
        /*0032*/ 	.short	0x0010
        /*0034*/ 	.byte	0x00, 0xf5, 0x21, 0x00


	//----- nvinfo : EIATTR_KPARAM_INFO
	.align		4
.L_105:
        /*0038*/ 	.byte	0x04, 0x17
        /*003a*/ 	.short	(.L_107 - .L_106)
.L_106:
        /*003c*/ 	.word	0x00000000
        /*0040*/ 	.short	0x0001
        /*0042*/ 	.short	0x0008
        /*0044*/ 	.byte	0x00, 0xf5, 0x21, 0x00


	//----- nvinfo : EIATTR_KPARAM_INFO
	.align		4
.L_107:
        /*0048*/ 	.byte	0x04, 0x17
        /*004a*/ 	.short	(.L_109 - .L_108)
.L_108:
        /*004c*/ 	.word	0x00000000
        /*0050*/ 	.short	0x0000
        /*0052*/ 	.short	0x0000
        /*0054*/ 	.byte	0x00, 0xf5, 0x21, 0x00


	//----- nvinfo : EIATTR_SPARSE_MMA_MASK
	.align		4
.L_109:
        /*0058*/ 	.byte	0x03, 0x50
        /*005a*/ 	.short	0x0000


	//----- nvinfo : EIATTR_MAXREG_COUNT
	.align		4
        /*005c*/ 	.byte	0x03, 0x1b
        /*005e*/ 	.short	0x00ff


	//----- nvinfo : EIATTR_MERCURY_ISA_VERSION
	.align		4
        /*0060*/ 	.byte	0x03, 0x5f
        /*0062*/ 	.short	0x0101


	//----- nvinfo : EIATTR_VRC_CTA_INIT_COUNT
	.align		4
        /*0064*/ 	.byte	0x02, 0x4a
	.zero		1
	.zero		1


	//----- nvinfo : EIATTR_EXIT_INSTR_OFFSETS
	.align		4
        /*0068*/ 	.byte	0x04, 0x1c
        /*006a*/ 	.short	(.L_111 - .L_110)


	//   ....[0]....
.L_110:
        /*006c*/ 	.word	0x00000070


	//   ....[1]....
        /*0070*/ 	.word	0x00000210


	//----- nvinfo : EIATTR_CBANK_PARAM_SIZE
	.align		4
.L_111:
        /*0074*/ 	.byte	0x03, 0x19
        /*0076*/ 	.short	0x0024


	//----- nvinfo : EIATTR_PARAM_CBANK
	.align		4
        /*0078*/ 	.byte	0x04, 0x0a
        /*007a*/ 	.short	(.L_113 - .L_112)
	.align		4
.L_112:
        /*007c*/ 	.word	index@(.nv.constant0._Z22pack_detections_kernelPKfS0_PKiP9Detectioni)
        /*0080*/ 	.short	0x0380
        /*0082*/ 	.short	0x0024


	//----- nvinfo : EIATTR_SW_WAR
	.align		4
.L_113:
        /*0084*/ 	.byte	0x04, 0x36
        /*0086*/ 	.short	(.L_115 - .L_114)
.L_114:
        /*0088*/ 	.word	0x00000008
.L_115:


//--------------------- .nv.callgraph             --------------------------
	.section	.nv.callgraph,"",@"SHT_CUDA_CALLGRAPH"
	.align	4
	.sectionentsize	8
	.align		4
        /*0000*/ 	.word	0x00000000
	.align		4
        /*0004*/ 	.word	0xffffffff
	.align		4
        /*0008*/ 	.word	0x00000000
	.align		4
        /*000c*/ 	.word	0xfffffffe
	.align		4
        /*0010*/ 	.word	0x00000000
	.align		4
        /*0014*/ 	.word	0xfffffffd
	.align		4
        /*0018*/ 	.word	0x00000000
	.align		4
        /*001c*/ 	.word	0xfffffffc


//--------------------- .text._Z20sort_by_score_kernelPfS_PiPbi --------------------------
	.section	.text._Z20sort_by_score_kernelPfS_PiPbi,"ax",@progbits
	.align	128
        .global         _Z20sort_by_score_kernelPfS_PiPbi
        .type           _Z20sort_by_score_kernelPfS_PiPbi,@function
        .size           _Z20sort_by_score_kernelPfS_PiPbi,(.L_x_29 - _Z20sort_by_score_kernelPfS_PiPbi)
        .other          _Z20sort_by_score_kernelPfS_PiPbi,@"STO_CUDA_ENTRY STV_DEFAULT"
_Z20sort_by_score_kernelPfS_PiPbi:
.text._Z20sort_by_score_kernelPfS_PiPbi:
[----:B------:R-:W-:Y:S01]  /*0000*/  LDC R1, c[0x0][0x37c] ;  /* 0x0000df00ff017b82 */ /* 0x000fe20000000800 */
[----:B------:R-:W-:Y:S05]  /*0010*/  EXIT ;  /* 0x000000000000794d */ /* 0x000fea0003800000 */
.L_x_0:
[----:B------:R-:W-:-:S00]  /*0020*/  BRA `(.L_x_0) ;  /* 0xfffffffc00fc7947 */ /* 0x000fc0000383ffff */
[----:B------:R-:W-:-:S00]  /*0030*/  NOP ;  /* 0x0000000000007918 */ /* 0x000fc00000000000 */
        /* <DEDUP_REMOVED lines=12> */
.L_x_29:


//--------------------- .text._Z17parse_yolo_kernelPKfPfS1_PiS2_iifiii --------------------------
	.section	.text._Z17parse_yolo_kernelPKfPfS1_PiS2_iifiii,"ax",@progbits
	.align	128
        .global         _Z17parse_yolo_kernelPKfPfS1_PiS2_iifiii
        .type           _Z17parse_yolo_kernelPKfPfS1_PiS2_iifiii,@function
        .size           _Z17parse_yolo_kernelPKfPfS1_PiS2_iifiii,(.L_x_30 - _Z17parse_yolo_kernelPKfPfS1_PiS2_iifiii)
        .other          _Z17parse_yolo_kernelPKfPfS1_PiS2_iifiii,@"STO_CUDA_ENTRY STV_DEFAULT"
_Z17parse_yolo_kernelPKfPfS1_PiS2_iifiii:
.text._Z17parse_yolo_kernelPKfPfS1_PiS2_iifiii:
[----:B------:R-:W-:Y:S01]  /*0000*/  LDC R1, c[0x0][0x37c] ;  /* 0x0000df00ff017b82 */ /* 0x000fe20000000800 */
[----:B------:R-:W0:Y:S07]  /*0010*/  S2R R3, SR_TID.X ;  /* 0x0000000000037919 */ /* 0x000e2e0000002100 */
[----:B------:R-:W0:Y:S01]  /*0020*/  S2UR UR4, SR_CTAID.X ;  /* 0x00000000000479c3 */ /* 0x000e220000002500 */
[----:B------:R-:W1:Y:S07]  /*0030*/  LDCU UR5, c[0x0][0x3a8] ;  /* 0x00007500ff0577ac */ /* 0x000e6e0008000800 */
[----:B------:R-:W0:Y:S02]  /*0040*/  LDC R0, c[0x0][0x360] ;  /* 0x0000d800ff007b82 */ /* 0x000e240000000800 */
[----:B0-----:R-:W-:-:S05]  /*0050*/  IMAD R0, R0, UR4, R3 ;  /* 0x0000000400007c24 */ /* 0x001fca000f8e0203 */
[----:B-1----:R-:W-:-:S13]  /*0060*/  ISETP.GE.AND P0, PT, R0, UR5, PT ;  /* 0x0000000500007c0c */ /* 0x002fda000bf06270 */
[----:B------:R-:W-:Y:S05]  /*0070*/  @P0 EXIT ;  /* 0x000000000000094d */ /* 0x000fea0003800000 */
[----:B------:R-:W0:Y:S01]  /*0080*/  LDCU UR4, c[0x0][0x3ac] ;  /* 0x00007580ff0477ac */ /* 0x000e220008000800 */
[----:B------:R-:W1:Y:S01]  /*0090*/  LDCU.64 UR10, c[0x0][0x380] ;  /* 0x00007000ff0a77ac */ /* 0x000e620008000a00 */
[----:B------:R-:W2:Y:S01]  /*00a0*/  LDCU.64 UR8, c[0x0][0x358] ;  /* 0x00006b00ff0877ac */ /* 0x000ea20008000a00 */
[----:B0-----:R-:W-:-:S06]  /*00b0*/  UIADD3 UR5, UPT, UPT, UR4, 0x5, URZ ;  /* 0x0000000504057890 */ /* 0x001fcc000fffe0ff */
[----:B------:R-:W-:-:S04]  /*00c0*/  IMAD R2, R0, UR5, RZ ;  /* 0x0000000500027c24 */ /* 0x000fc8000f8e02ff */
[----:B------:R-:W-:-:S03]  /*00d0*/  IMAD.WIDE R2, R2, 0x4, RZ ;  /* 0x0000000402027825 */ /* 0x000fc600078e02ff */
[----:B-1----:R-:W-:-:S04]  /*00e0*/  IADD3 R4, P0, PT, R2, UR10, RZ ;  /* 0x0000000a02047c10 */ /* 0x002fc8000ff1e0ff */
[----:B------:R-:W-:-:S05]  /*00f0*/  IADD3.X R5, PT, PT, R3, UR11, RZ, P0, !PT ;  /* 0x0000000b03057c10 */ /* 0x000fca00087fe4ff */
[----:B--2---:R0:W5:Y:S01]  /*0100*/  LDG.E R8, desc[UR8][R4.64+0x10] ;  /* 0x0000100804087981 */ /* 0x004162000c1e1900 */
[----:B------:R-:W-:Y:S01]  /*0110*/  UISETP.GE.AND UP0, UPT, UR4, 0x1, UPT ;  /* 0x000000010400788c */ /* 0x000fe2000bf06270 */
[----:B------:R-:W-:Y:S02]  /*0120*/  IMAD.MOV.U32 R0, RZ, RZ, RZ ;  /* 0x000000ffff007224 */ /* 0x000fe400078e00ff */
[----:B------:R-:W-:-:S06]  /*0130*/  IMAD.MOV.U32 R11, RZ, RZ, RZ ;  /* 0x000000ffff0b7224 */ /* 0x000fcc00078e00ff */
[----:B0-----:R-:W-:Y:S05]  /*0140*/  BRA.U !UP0, `(.L_x_1) ;  /* 0x0000000908887547 */ /* 0x001fea000b800000 */
[----:B------:R-:W-:Y:S01]  /*0150*/  UISETP.GE.U32.AND UP0, UPT, UR4, 0x10, UPT ;  /* 0x000000100400788c */ /* 0x000fe2000bf06070 */
[----:B------:R-:W-:Y:S01]  /*0160*/  IMAD.MOV.U32 R11, RZ, RZ, RZ ;  /* 0x000000ffff0b7224 */ /* 0x000fe200078e00ff */
[----:B------:R-:W-:Y:S01]  /*0170*/  ULOP3.LUT UR5, UR4, 0xf, URZ, 0xc0, !UPT ;  /* 0x0000000f04057892 */ /* 0x000fe2000f8ec0ff */
[----:B------:R-:W-:Y:S02]  /*0180*/  IMAD.MOV.U32 R9, RZ, RZ, RZ ;  /* 0x000000ffff097224 */ /* 0x000fe400078e00ff */
[----:B------:R-:W-:Y:S01]  /*0190*/  IMAD.MOV.U32 R0, RZ, RZ, RZ ;  /* 0x000000ffff007224 */ /* 0x000fe200078e00ff */
[----:B------:R-:W-:-:S03]  /*01a0*/  UISETP.NE.AND UP1, UPT, UR5, URZ, UPT ;  /* 0x000000ff0500728c */ /* 0x000fc6000bf25270 */
[----:B------:R-:W-:Y:S08]  /*01b0*/  BRA.U !UP0, `(.L_x_2) ;  /* 0x00000005082c7547 */ /* 0x000ff0000b800000 */
[----:B------:R-:W-:Y:S01]  /*01c0*/  ULOP3.LUT UR6, UR4, 0x7ffffff0, URZ, 0xc0, !UPT ;  /* 0x7ffffff004067892 */ /* 0x000fe2000f8ec0ff */
[----:B------:R-:W-:Y:S02]  /*01d0*/  IADD3 R6, P0, PT, R4, 0x28, RZ ;  /* 0x0000002804067810 */ /* 0x000fe40007f1e0ff */
[----:B------:R-:W-:Y:S01]  /*01e0*/  CS2R R10, SRZ ;  /* 0x00000000000a7805 */ /* 0x000fe2000001ff00 */
[----:B------:R-:W-:Y:S02]  /*01f0*/  IMAD.MOV.U32 R0, RZ, RZ, RZ ;  /* 0x000000ffff007224 */ /* 0x000fe400078e00ff */
[----:B------:R-:W-:Y:S02]  /*0200*/  IMAD.X R7, RZ, RZ, R5, P0 ;  /* 0x000000ffff077224 */ /* 0x000fe400000e0605 */
[----:B------:R-:W-:-:S07]  /*0210*/  IMAD.U32 R9, RZ, RZ, UR6 ;  /* 0x00000006ff097e24 */ /* 0x000fce000f8e00ff */
.L_x_3:
[----:B------:R-:W2:Y:S04]  /*0220*/  LDG.E R24, desc[UR8][R6.64+-0x14] ;  /* 0xffffec0806187981 */ /* 0x000ea8000c1e1900 */
[----:B------:R-:W3:Y:S04]  /*0230*/  LDG.E R25, desc[UR8][R6.64+-0x10] ;  /* 0xfffff00806197981 */ /* 0x000ee8000c1e1900 */
[----:B------:R-:W4:Y:S04]  /*0240*/  LDG.E R27, desc[UR8][R6.64+-0xc] ;  /* 0xfffff408061b7981 */ /* 0x000f28000c1e1900 */
        /* <DEDUP_REMOVED lines=11> */
[----:B------:R-:W4:Y:S01]  /*0300*/  LDG.E R19, desc[UR8][R6.64+0x24] ;  /* 0x0000240806137981 */ /* 0x000f22000c1e1900 */
[----:B--2---:R-:W-:-:S04]  /*0310*/  FSETP.GT.AND P3, PT, R24, R11, PT ;  /* 0x0000000b1800720b */ /* 0x004fc80003f64000 */
[----:B------:R-:W-:Y:S02]  /*0320*/  FSEL R24, R24, R11, P3 ;  /* 0x0000000b18187208 */ /* 0x000fe40001800000 */
[----:B------:R0:W2:Y:S01]  /*0330*/  LDG.E R11, desc[UR8][R6.64+0x28] ;  /* 0x00002808060b7981 */ /* 0x0000a2000c1e1900 */
[----:B------:R-:W-:Y:S02]  /*0340*/  SEL R0, R10, R0, P3 ;  /* 0x000000000a007207 */ /* 0x000fe40001800000 */
[----:B---3--:R-:W-:-:S04]  /*0350*/  FSETP.GT.AND P4, PT, R25, R24, PT ;  /* 0x000000181900720b */ /* 0x008fc80003f84000 */
[----:B------:R-:W-:-:S04]  /*0360*/  FSEL R24, R25, R24, P4 ;  /* 0x0000001819187208 */ /* 0x000fc80002000000 */
[----:B----4-:R-:W-:-:S04]  /*0370*/  FSETP.GT.AND P5, PT, R27, R24, PT ;  /* 0x000000181b00720b */ /* 0x010fc80003fa4000 */
[----:B------:R-:W-:Y:S01]  /*0380*/  FSEL R24, R27, R24, P5 ;  /* 0x000000181b187208 */ /* 0x000fe20002800000 */
[----:B------:R-:W-:-:S03]  /*0390*/  @P4 VIADD R0, R10, 0x1 ;  /* 0x000000010a004836 */ /* 0x000fc60000000000 */
[----:B------:R-:W-:-:S04]  /*03a0*/  FSETP.GT.AND P6, PT, R23, R24, PT ;  /* 0x000000181700720b */ /* 0x000fc80003fc4000 */
        /* <DEDUP_REMOVED lines=34> */
[----:B------:R-:W-:Y:S01]  /*05d0*/  @P2 VIADD R0, R10, 0xd ;  /* 0x0000000d0a002836 */ /* 0x000fe20000000000 */
[----:B0-----:R-:W-:-:S05]  /*05e0*/  IADD3 R6, P2, PT, R6, 0x40, RZ ;  /* 0x0000004006067810 */ /* 0x001fca0007f5e0ff */
[----:B------:R-:W-:Y:S02]  /*05f0*/  IMAD.X R7, RZ, RZ, R7, P2 ;  /* 0x000000ffff077224 */ /* 0x000fe400010e0607 */
[----:B------:R-:W-:Y:S01]  /*0600*/  @P3 VIADD R0, R10, 0xe ;  /* 0x0000000e0a003836 */ /* 0x000fe20000000000 */
[----:B--2---:R-:W-:-:S04]  /*0610*/  FSETP.GT.AND P0, PT, R11, R18, PT ;  /* 0x000000120b00720b */ /* 0x004fc80003f04000 */
[----:B------:R-:W-:-:S09]  /*0620*/  FSEL R11, R11, R18, P0 ;  /* 0x000000120b0b7208 */ /* 0x000fd20000000000 */
[C---:B------:R-:W-:Y:S02]  /*0630*/  @P0 VIADD R0, R10.reuse, 0xf ;  /* 0x0000000f0a000836 */ /* 0x040fe40000000000 */
[----:B------:R-:W-:-:S05]  /*0640*/  VIADD R10, R10, 0x10 ;  /* 0x000000100a0a7836 */ /* 0x000fca0000000000 */
[----:B------:R-:W-:-:S13]  /*0650*/  ISETP.NE.AND P1, PT, R10, R9, PT ;  /* 0x000000090a00720c */ /* 0x000fda0003f25270 */
[----:B------:R-:W-:Y:S05]  /*0660*/  @P1 BRA `(.L_x_3) ;  /* 0xfffffff800ec1947 */ /* 0x000fea000383ffff */
.L_x_2:
[----:B------:R-:W-:Y:S05]  /*0670*/  BRA.U !UP1, `(.L_x_1) ;  /* 0x00000005093c7547 */ /* 0x000fea000b800000 */
[----:B------:R-:W-:Y:S02]  /*0680*/  UISETP.GE.U32.AND UP0, UPT, UR5, 0x8, UPT ;  /* 0x000000080500788c */ /* 0x000fe4000bf06070 */
[----:B------:R-:W-:-:S04]  /*0690*/  ULOP3.LUT UR6, UR4, 0x7, URZ, 0xc0, !UPT ;  /* 0x0000000704067892 */ /* 0x000fc8000f8ec0ff */
[----:B------:R-:W-:-:S03]  /*06a0*/  UISETP.NE.AND UP1, UPT, UR6, URZ, UPT ;  /* 0x000000ff0600728c */ /* 0x000fc6000bf25270 */
[----:B------:R-:W-:Y:S08]  /*06b0*/  BRA.U !UP0, `(.L_x_4) ;  /* 0x0000000108887547 */ /* 0x000ff0000b800000 */
[----:B------:R-:W-:-:S05]  /*06c0*/  IMAD.WIDE.U32 R6, R9, 0x4, R4 ;  /* 0x0000000409067825 */ /* 0x000fca00078e0004 */
[----:B------:R-:W2:Y:S04]  /*06d0*/  LDG.E R10, desc[UR8][R6.64+0x14] ;  /* 0x00001408060a7981 */ /* 0x000ea8000c1e1900 */
[----:B------:R-:W3:Y:S04]  /*06e0*/  LDG.E R13, desc[UR8][R6.64+0x18] ;  /* 0x00001808060d7981 */ /* 0x000ee8000c1e1900 */
        /* <DEDUP_REMOVED lines=28> */
[----:B------:R-:W-:-:S08]  /*08b0*/  @P2 VIADD R0, R9, 0x6 ;  /* 0x0000000609002836 */ /* 0x000fd00000000000 */
[C---:B------:R-:W-:Y:S02]  /*08c0*/  @P3 VIADD R0, R9.reuse, 0x7 ;  /* 0x0000000709003836 */ /* 0x040fe40000000000 */
[----:B------:R-:W-:-:S07]  /*08d0*/  VIADD R9, R9, 0x8 ;  /* 0x0000000809097836 */ /* 0x000fce0000000000 */
.L_x_4:
        /* <DEDUP_REMOVED lines=20> */
[----:B------:R-:W-:-:S08]  /*0a20*/  @P2 VIADD R0, R9, 0x2 ;  /* 0x0000000209002836 */ /* 0x000fd00000000000 */
[C---:B------:R-:W-:Y:S02]  /*0a30*/  @P3 VIADD R0, R9.reuse, 0x3 ;  /* 0x0000000309003836 */ /* 0x040fe40000000000 */
[----:B------:R-:W-:-:S07]  /*0a40*/  VIADD R9, R9, 0x4 ;  /* 0x0000000409097836 */ /* 0x000fce0000000000 */
.L_x_5:
[----:B------:R-:W-:Y:S05]  /*0a50*/  BRA.U !UP1, `(.L_x_1) ;  /* 0x0000000109447547 */ /* 0x000fea000b800000 */
[----:B------:R-:W-:Y:S01]  /*0a60*/  IMAD.WIDE.U32 R2, R9, 0x4, R2 ;  /* 0x0000000409027825 */ /* 0x000fe200078e0002 */
[----:B------:R-:W-:Y:S02]  /*0a70*/  UIADD3 UR4, UPT, UPT, -UR4, URZ, URZ ;  /* 0x000000ff04047290 */ /* 0x000fe4000fffe1ff */
[----:B------:R-:W-:-:S04]  /*0a80*/  IADD3 R6, P0, PT, R2, UR10, RZ ;  /* 0x0000000a02067c10 */ /* 0x000fc8000ff1e0ff */
[----:B------:R-:W-:-:S04]  /*0a90*/  IADD3 R6, P1, PT, R6, 0x14, RZ ;  /* 0x0000001406067810 */ /* 0x000fc80007f3e0ff */
[----:B------:R-:W-:-:S09]  /*0aa0*/  IADD3.X R7, PT, PT, RZ, UR11, R3, P1, P0 ;  /* 0x0000000bff077c10 */ /* 0x000fd20008fe0403 */
.L_x_6:
[----:B------:R-:W-:Y:S02]  /*0ab0*/  IMAD.MOV.U32 R2, RZ, RZ, R6 ;  /* 0x000000ffff027224 */ /* 0x000fe400078e0006 */
[----:B------:R-:W-:-:S05]  /*0ac0*/  IMAD.MOV.U32 R3, RZ, RZ, R7 ;  /* 0x000000ffff037224 */ /* 0x000fca00078e0007 */
[----:B------:R-:W2:Y:S01]  /*0ad0*/  LDG.E R2, desc[UR8][R2.64] ;  /* 0x0000000802027981 */ /* 0x000ea2000c1e1900 */
[----:B------:R-:W-:Y:S01]  /*0ae0*/  UIADD3 UR4, UPT, UPT, UR4, 0x1, URZ ;  /* 0x0000000104047890 */ /* 0x000fe2000fffe0ff */
[----:B------:R-:W-:-:S03]  /*0af0*/  IADD3 R6, P1, PT, R6, 0x4, RZ ;  /* 0x0000000406067810 */ /* 0x000fc60007f3e0ff */
[----:B------:R-:W-:Y:S02]  /*0b00*/  UISETP.NE.AND UP0, UPT, UR4, URZ, UPT ;  /* 0x000000ff0400728c */ /* 0x000fe4000bf05270 */
[----:B------:R-:W-:Y:S01]  /*0b10*/  IMAD.X R7, RZ, RZ, R7, P1 ;  /* 0x000000ffff077224 */ /* 0x000fe200008e0607 */
[----:B--2---:R-:W-:-:S04]  /*0b20*/  FSETP.GT.AND P0, PT, R2, R11, PT ;  /* 0x0000000b0200720b */ /* 0x004fc80003f04000 */
[C---:B------:R-:W-:Y:S01]  /*0b30*/  SEL R0, R9.reuse, R0, P0 ;  /* 0x0000000009007207 */ /* 0x040fe20000000000 */
[----:B------:R-:W-:Y:S01]  /*0b40*/  VIADD R9, R9, 0x1 ;  /* 0x0000000109097836 */ /* 0x000fe20000000000 */
[----:B------:R-:W-:Y:S01]  /*0b50*/  FSEL R11, R2, R11, P0 ;  /* 0x0000000b020b7208 */ /* 0x000fe20000000000 */
[----:B------:R-:W-:Y:S06]  /*0b60*/  BRA.U UP0, `(.L_x_6) ;  /* 0xfffffffd00d07547 */ /* 0x000fec000b83ffff */
.L_x_1:
[----:B------:R-:W0:Y:S01]  /*0b70*/  LDCU UR4, c[0x0][0x3b0] ;  /* 0x00007600ff0477ac */ /* 0x000e220008000800 */
[----:B-----5:R-:W-:-:S05]  /*0b80*/  FMUL R8, R8, R11 ;  /* 0x0000000b08087220 */ /* 0x020fca0000400000 */
[----:B0-----:R-:W-:-:S13]  /*0b90*/  FSETP.GEU.AND P0, PT, R8, UR4, PT ;  /* 0x0000000408007c0b */ /* 0x001fda000bf0e000 */
[----:B------:R-:W-:Y:S05]  /*0ba0*/  @!P0 EXIT ;  /* 0x000000000000894d */ /* 0x000fea0003800000 */
[----:B------:R-:W0:Y:S01]  /*0bb0*/  S2R R9, SR_LANEID ;  /* 0x0000000000097919 */ /* 0x000e220000000000 */
[----:B------:R-:W-:Y:S01]  /*0bc0*/  VOTEU.ANY UR4, UPT, PT ;  /* 0x0000000000047886 */ /* 0x000fe200038e0100 */
[----:B------:R-:W1:Y:S01]  /*0bd0*/  LDC.64 R2, c[0x0][0x3a0] ;  /* 0x0000e800ff027b82 */ /* 0x000e620000000a00 */
[----:B------:R-:W0:Y:S08]  /*0be0*/  FLO.U32 R6, UR4 ;  /* 0x0000000400067d00 */ /* 0x000e3000080e0000 */
[----:B------:R-:W1:Y:S01]  /*0bf0*/  POPC R7, UR4 ;  /* 0x0000000400077d09 */ /* 0x000e620008000000 */
[----:B0-----:R-:W-:-:S13]  /*0c00*/  ISETP.EQ.U32.AND P0, PT, R6, R9, PT ;  /* 0x000000090600720c */ /* 0x001fda0003f02070 */
[----:B-1----:R-:W2:Y:S01]  /*0c10*/  @P0 ATOMG.E.ADD.STRONG.GPU PT, R3, desc[UR8][R2.64], R7 ;  /* 0x80000007020309a8 */ /* 0x002ea200081ef108 */
[----:B------:R-:W0:Y:S02]  /*0c20*/  S2R R10, SR_LTMASK ;  /* 0x00000000000a7919 */ /* 0x000e240000003900 */
[----:B0-----:R-:W-:Y:S01]  /*0c30*/  LOP3.LUT R10, R10, UR4, RZ, 0xc0, !PT ;  /* 0x000000040a0a7c12 */ /* 0x001fe2000f8ec0ff */
[----:B------:R-:W0:Y:S05]  /*0c40*/  LDCU UR4, c[0x0][0x3b4] ;  /* 0x00007680ff0477ac */ /* 0x000e2a0008000800 */
[----:B------:R-:W1:Y:S01]  /*0c50*/  POPC R10, R10 ;  /* 0x0000000a000a7309 */ /* 0x000e620000000000 */
[----:B--2---:R-:W1:Y:S02]  /*0c60*/  SHFL.IDX PT, R9, R3, R6, 0x1f ;  /* 0x00001f0603097589 */ /* 0x004e6400000e0000 */
[----:B-1----:R-:W-:-:S05]  /*0c70*/  IMAD.IADD R9, R9, 0x1, R10 ;  /* 0x0000000109097824 */ /* 0x002fca00078e020a */
[----:B0-----:R-:W-:-:S13]  /*0c80*/  ISETP.GE.AND P0, PT, R9, UR4, PT ;  /* 0x0000000409007c0c */ /* 0x001fda000bf06270 */
[----:B------:R-:W-:Y:S05]  /*0c90*/  @P0 EXIT ;  /* 0x000000000000094d */ /* 0x000fea0003800000 */
[----:B------:R-:W2:Y:S01]  /*0ca0*/  LDG.E R13, desc[UR8][R4.64] ;  /* 0x00000008040d7981 */ /* 0x000ea2000c1e1900 */
[----:B------:R-:W0:Y:S01]  /*0cb0*/  LDC.64 R2, c[0x0][0x388] ;  /* 0x0000e200ff027b82 */ /* 0x000e220000000a00 */
[----:B------:R-:W-:-:S07]  /*0cc0*/  IMAD.SHL.U32 R7, R9, 0x4, RZ ;  /* 0x0000000409077824 */ /* 0x000fce00078e00ff */
[----:B------:R-:W1:Y:S01]  /*0cd0*/  LDC.64 R10, c[0x0][0x398] ;  /* 0x0000e600ff0a7b82 */ /* 0x000e620000000a00 */
[----:B0-----:R-:W-:-:S07]  /*0ce0*/  IMAD.WIDE R2, R7, 0x4, R2 ;  /* 0x0000000407027825 */ /* 0x001fce00078e0202 */
[----:B------:R-:W0:Y:S01]  /*0cf0*/  LDC.64 R6, c[0x0][0x390] ;  /* 0x0000e400ff067b82 */ /* 0x000e220000000a00 */
[----:B--2---:R-:W-:Y:S04]  /*0d00*/  STG.E desc[UR8][R2.64], R13 ;  /* 0x0000000d02007986 */ /* 0x004fe8000c101908 */
[----:B------:R-:W2:Y:S04]  /*0d10*/  LDG.E R15, desc[UR8][R4.64+0x4] ;  /* 0x00000408040f7981 */ /* 0x000ea8000c1e1900 */
[----:B--2---:R-:W-:Y:S04]  /*0d20*/  STG.E desc[UR8][R2.64+0x4], R15 ;  /* 0x0000040f02007986 */ /* 0x004fe8000c101908 */
[----:B------:R-:W2:Y:S01]  /*0d30*/  LDG.E R17, desc[UR8][R4.64+0x8] ;  /* 0x0000080804117981 */ /* 0x000ea2000c1e1900 */
[----:B0-----:R-:W-:-:S03]  /*0d40*/  IMAD.WIDE R6, R9, 0x4, R6 ;  /* 0x0000000409067825 */ /* 0x001fc600078e0206 */
[----:B--2---:R-:W-:Y:S04]  /*0d50*/  STG.E desc[UR8][R2.64+0x8], R17 ;  /* 0x0000081102007986 */ /* 0x004fe8000c101908 */
[----:B------:R-:W2:Y:S01]  /*0d60*/  LDG.E R19, desc[UR8][R4.64+0xc] ;  /* 0x00000c0804137981 */ /* 0x000ea2000c1e1900 */
[----:B-1----:R-:W-:-:S03]  /*0d70*/  IMAD.WIDE R10, R9, 0x4, R10 ;  /* 0x00000004090a7825 */ /* 0x002fc600078e020a */
[----:B--2---:R-:W-:Y:S04]  /*0d80*/  STG.E desc[UR8][R2.64+0xc], R19 ;  /* 0x00000c1302007986 */ /* 0x004fe8000c101908 */
[----:B------:R-:W-:Y:S04]  /*0d90*/  STG.E desc[UR8][R6.64], R8 ;  /* 0x0000000806007986 */ /* 0x000fe8000c101908 */
[----:B------:R-:W-:Y:S01]  /*0da0*/  STG.E desc[UR8][R10.64], R0 ;  /* 0x000000000a007986 */ /* 0x000fe2000c101908 */
[----:B------:R-:W-:Y:S05]  /*0db0*/  EXIT ;  /* 0x000000000000794d */ /* 0x000fea0003800000 */
.L_x_7:
        /* <DEDUP_REMOVED lines=12> */
.L_x_30:


//--------------------- .text._Z10nms_kernelPKfS0_PKiPbif --------------------------
	.section	.text._Z10nms_kernelPKfS0_PKiPbif,"ax",@progbits
	.align	128
        .global         _Z10nms_kernelPKfS0_PKiPbif
        .type           _Z10nms_kernelPKfS0_PKiPbif,@function
        .size           _Z10nms_kernelPKfS0_PKiPbif,(.L_x_28 - _Z10nms_kernelPKfS0_PKiPbif)
        .other          _Z10nms_kernelPKfS0_PKiPbif,@"STO_CUDA_ENTRY STV_DEFAULT"
_Z10nms_kernelPKfS0_PKiPbif:
.text._Z10nms_kernelPKfS0_PKiPbif:
        /* <DEDUP_REMOVED lines=8> */
[----:B------:R-:W-:Y:S01]  /*0080*/  ISETP.GE.AND P0, PT, R2, 0x1, PT ;  /* 0x000000010200780c */ /* 0x000fe20003f06270 */
[----:B------:R-:W0:Y:S01]  /*0090*/  LDCU.64 UR4, c[0x0][0x358] ;  /* 0x00006b00ff0477ac */ /* 0x000e220008000a00 */
[----:B------:R-:W-:Y:S01]  /*00a0*/  BSSY.RECONVERGENT B0, `(.L_x_8) ;  /* 0x000004e000007945 */ /* 0x000fe20003800200 */
[----:B------:R-:W-:Y:S01]  /*00b0*/  IMAD.MOV.U32 R0, RZ, RZ, 0x1 ;  /* 0x00000001ff007424 */ /* 0x000fe200078e00ff */
[----:B------:R-:W1:Y:S01]  /*00c0*/  LDCU UR8, c[0x0][0x3a4] ;  /* 0x00007480ff0877ac */ /* 0x000e620008000800 */
[----:B------:R-:W2:Y:S08]  /*00d0*/  LDCU.64 UR6, c[0x0][0x398] ;  /* 0x00007300ff0677ac */ /* 0x000eb00008000a00 */
[----:B------:R-:W-:Y:S05]  /*00e0*/  @!P0 BRA `(.L_x_9) ;  /* 0x0000000400248947 */ /* 0x000fea0003800000 */
[----:B------:R-:W3:Y:S01]  /*00f0*/  LDC.64 R16, c[0x0][0x380] ;  /* 0x0000e000ff107b82 */ /* 0x000ee20000000a00 */
[----:B------:R-:W-:-:S07]  /*0100*/  IMAD.SHL.U32 R3, R2, 0x4, RZ ;  /* 0x0000000402037824 */ /* 0x000fce00078e00ff */
[----:B------:R-:W4:Y:S08]  /*0110*/  LDC.64 R18, c[0x0][0x390] ;  /* 0x0000e400ff127b82 */ /* 0x000f300000000a00 */
[----:B------:R-:W1:Y:S01]  /*0120*/  LDC.64 R4, c[0x0][0x390] ;  /* 0x0000e400ff047b82 */ /* 0x000e620000000a00 */
[----:B---3--:R-:W-:-:S07]  /*0130*/  IMAD.WIDE R16, R3, 0x4, R16 ;  /* 0x0000000403107825 */ /* 0x008fce00078e0210 */
[----:B------:R-:W3:Y:S01]  /*0140*/  LDC.64 R6, c[0x0][0x380] ;  /* 0x0000e000ff067b82 */ /* 0x000ee20000000a00 */
[----:B0-----:R-:W2:Y:S01]  /*0150*/  LDG.E R11, desc[UR4][R16.64+0xc] ;  /* 0x00000c04100b7981 */ /* 0x001ea2000c1e1900 */
[----:B----4-:R-:W-:-:S03]  /*0160*/  IMAD.WIDE R18, R2, 0x4, R18 ;  /* 0x0000000402127825 */ /* 0x010fc600078e0212 */
[----:B------:R-:W2:Y:S04]  /*0170*/  LDG.E R10, desc[UR4][R16.64+0x4] ;  /* 0x00000404100a7981 */ /* 0x000ea8000c1e1900 */
[----:B------:R-:W4:Y:S04]  /*0180*/  LDG.E R0, desc[UR4][R16.64+0x8] ;  /* 0x0000080410007981 */ /* 0x000f28000c1e1900 */
[----:B------:R-:W3:Y:S04]  /*0190*/  LDG.E R13, desc[UR4][R16.64] ;  /* 0x00000004100d7981 */ /* 0x000ee8000c1e1900 */
[----:B------:R0:W5:Y:S01]  /*01a0*/  LDG.E R8, desc[UR4][R18.64] ;  /* 0x0000000412087981 */ /* 0x000162000c1e1900 */
[----:B------:R-:W-:-:S02]  /*01b0*/  IMAD.MOV.U32 R15, RZ, RZ, RZ ;  /* 0x000000ffff0f7224 */ /* 0x000fc400078e00ff */
[C-C-:B--2---:R-:W-:Y:S01]  /*01c0*/  FFMA R9, R11.reuse, -0.5, R10.reuse ;  /* 0xbf0000000b097823 */ /* 0x144fe2000000000a */
[C---:B------:R-:W-:Y:S01]  /*01d0*/  FFMA R10, R11.reuse, 0.5, R10 ;  /* 0x3f0000000b0a7823 */ /* 0x040fe2000000000a */
[----:B----4-:R-:W-:Y:S01]  /*01e0*/  FMUL R11, R11, R0 ;  /* 0x000000000b0b7220 */ /* 0x010fe20000400000 */
[C-C-:B---3--:R-:W-:Y:S01]  /*01f0*/  FFMA R12, R0.reuse, -0.5, R13.reuse ;  /* 0xbf000000000c7823 */ /* 0x148fe2000000000d */
[----:B01----:R-:W-:-:S07]  /*0200*/  FFMA R13, R0, 0.5, R13 ;  /* 0x3f000000000d7823 */ /* 0x003fce000000000d */
.L_x_14:
[----:B------:R-:W-:-:S05]  /*0210*/  IADD3 R16, P0, PT, R15, UR6, RZ ;  /* 0x000000060f107c10 */ /* 0x000fca000ff1e0ff */
[----:B------:R-:W-:-:S05]  /*0220*/  IMAD.X R17, RZ, RZ, UR7, P0 ;  /* 0x00000007ff117e24 */ /* 0x000fca00080e06ff */
[----:B------:R-:W2:Y:S01]  /*0230*/  LDG.E.U8 R16, desc[UR4][R16.64] ;  /* 0x0000000410107981 */ /* 0x000ea2000c1e1100 */
[----:B------:R-:W-:Y:S01]  /*0240*/  BSSY.RELIABLE B1, `(.L_x_10) ;  /* 0x000002f000017945 */ /* 0x000fe20003800100 */
[----:B--2---:R-:W-:-:S13]  /*0250*/  ISETP.NE.AND P0, PT, R16, RZ, PT ;  /* 0x000000ff1000720c */ /* 0x004fda0003f05270 */
[----:B------:R-:W-:Y:S05]  /*0260*/  @!P0 BRA `(.L_x_11) ;  /* 0x0000000000b08947 */ /* 0x000fea0003800000 */
[----:B------:R-:W-:-:S06]  /*0270*/  IMAD.WIDE.U32 R16, R15, 0x4, R4 ;  /* 0x000000040f107825 */ /* 0x000fcc00078e0004 */
[----:B------:R-:W2:Y:S02]  /*0280*/  LDG.E R17, desc[UR4][R16.64] ;  /* 0x0000000410117981 */ /* 0x000ea4000c1e1900 */
[----:B--2--5:R-:W-:-:S13]  /*0290*/  ISETP.NE.AND P0, PT, R8, R17, PT ;  /* 0x000000110800720c */ /* 0x024fda0003f05270 */
[----:B------:R-:W-:Y:S05]  /*02a0*/  @P0 BRA `(.L_x_11) ;  /* 0x0000000000a00947 */ /* 0x000fea0003800000 */
[----:B------:R-:W-:-:S04]  /*02b0*/  IMAD.SHL.U32 R17, R15, 0x4, RZ ;  /* 0x000000040f117824 */ /* 0x000fc800078e00ff */
[----:B------:R-:W-:-:S05]  /*02c0*/  IMAD.WIDE.U32 R16, R17, 0x4, R6 ;  /* 0x0000000411107825 */ /* 0x000fca00078e0006 */
[----:B------:R-:W2:Y:S04]  /*02d0*/  LDG.E R3, desc[UR4][R16.64] ;  /* 0x0000000410037981 */ /* 0x000ea8000c1e1900 */
[----:B------:R-:W2:Y:S04]  /*02e0*/  LDG.E R0, desc[UR4][R16.64+0x8] ;  /* 0x0000080410007981 */ /* 0x000ea8000c1e1900 */
[----:B------:R-:W3:Y:S04]  /*02f0*/  LDG.E R14, desc[UR4][R16.64+0x4] ;  /* 0x00000404100e7981 */ /* 0x000ee8000c1e1900 */
[----:B------:R-:W3:Y:S01]  /*0300*/  LDG.E R19, desc[UR4][R16.64+0xc] ;  /* 0x00000c0410137981 */ /* 0x000ee2000c1e1900 */
[----:B------:R-:W-:Y:S01]  /*0310*/  BSSY.RECONVERGENT B2, `(.L_x_12) ;  /* 0x000001c000027945 */ /* 0x000fe20003800200 */
[C-C-:B--2---:R-:W-:Y:S01]  /*0320*/  FFMA R21, R0.reuse, -0.5, R3.reuse ;  /* 0xbf00000000157823 */ /* 0x144fe20000000003 */
[----:B------:R-:W-:-:S04]  /*0330*/  FFMA R18, R0, 0.5, R3 ;  /* 0x3f00000000127823 */ /* 0x000fc80000000003 */
[----:B------:R-:W-:Y:S02]  /*0340*/  FMNMX R21, R12, R21, !PT ;  /* 0x000000150c157209 */ /* 0x000fe40007800000 */
[----:B------:R-:W-:Y:S01]  /*0350*/  FMNMX R18, R13, R18, PT ;  /* 0x000000120d127209 */ /* 0x000fe20003800000 */
[C-C-:B---3--:R-:W-:Y:S01]  /*0360*/  FFMA R20, R19.reuse, -0.5, R14.reuse ;  /* 0xbf00000013147823 */ /* 0x148fe2000000000e */
[----:B------:R-:W-:Y:S01]  /*0370*/  FFMA R3, R19, 0.5, R14 ;  /* 0x3f00000013037823 */ /* 0x000fe2000000000e */
[----:B------:R-:W-:Y:S02]  /*0380*/  FFMA R19, R0, R19, R11 ;  /* 0x0000001300137223 */ /* 0x000fe4000000000b */
[----:B------:R-:W-:Y:S01]  /*0390*/  FADD R18, -R21, R18 ;  /* 0x0000001215127221 */ /* 0x000fe20000000100 */
[----:B------:R-:W-:Y:S02]  /*03a0*/  FMNMX R20, R9, R20, !PT ;  /* 0x0000001409147209 */ /* 0x000fe40007800000 */
[----:B------:R-:W-:-:S02]  /*03b0*/  FMNMX R3, R10, R3, PT ;  /* 0x000000030a037209 */ /* 0x000fc40003800000 */
[----:B------:R-:W-:-:S03]  /*03c0*/  FMNMX R18, RZ, R18, !PT ;  /* 0x00000012ff127209 */ /* 0x000fc60007800000 */
[----:B------:R-:W-:-:S05]  /*03d0*/  FADD R3, -R20, R3 ;  /* 0x0000000314037221 */ /* 0x000fca0000000100 */
[----:B------:R-:W-:-:S05]  /*03e0*/  FMNMX R3, RZ, R3, !PT ;  /* 0x00000003ff037209 */ /* 0x000fca0007800000 */
[----:B------:R-:W-:-:S04]  /*03f0*/  FMUL R0, R18, R3 ;  /* 0x0000000312007220 */ /* 0x000fc80000400000 */
[----:B------:R-:W-:Y:S01]  /*0400*/  FADD R3, -R0, R19 ;  /* 0x0000001300037221 */ /* 0x000fe20000000100 */
[----:B------:R-:W-:-:S03]  /*0410*/  FSETP.GT.AND P2, PT, R19, R0, PT ;  /* 0x000000001300720b */ /* 0x000fc60003f44000 */
[----:B------:R-:W0:Y:S08]  /*0420*/  MUFU.RCP R14, R3 ;  /* 0x00000003000e7308 */ /* 0x000e300000001000 */
[----:B------:R-:W1:Y:S01]  /*0430*/  FCHK P0, R0, R3 ;  /* 0x0000000300007302 */ /* 0x000e620000000000 */
[----:B0-----:R-:W-:-:S04]  /*0440*/  FFMA R17, -R3, R14, 1 ;  /* 0x3f80000003117423 */ /* 0x001fc8000000010e */
[----:B------:R-:W-:-:S04]  /*0450*/  FFMA R17, R14, R17, R14 ;  /* 0x000000110e117223 */ /* 0x000fc8000000000e */
[----:B------:R-:W-:-:S04]  /*0460*/  FFMA R14, R0, R17, RZ ;  /* 0x00000011000e7223 */ /* 0x000fc800000000ff */
[----:B------:R-:W-:-:S04]  /*0470*/  FFMA R16, -R3, R14, R0 ;  /* 0x0000000e03107223 */ /* 0x000fc80000000100 */
[----:B------:R-:W-:Y:S01]  /*0480*/  FFMA R14, R17, R16, R14 ;  /* 0x00000010110e7223 */ /* 0x000fe2000000000e */
[----:B-1----:R-:W-:Y:S06]  /*0490*/  @!P0 BRA `(.L_x_13) ;  /* 0x00000000000c8947 */ /* 0x002fec0003800000 */
[----:B------:R-:W-:-:S07]  /*04a0*/  MOV R14, 0x4c0 ;  /* 0x000004c0000e7802 */ /* 0x000fce0000000f00 */
[----:B------:R-:W-:Y:S05]  /*04b0*/  CALL.REL.NOINC `($__internal_0_$__cuda_sm3x_div_rn_noftz_f32_slowpath) ;  /* 0x00000000004c7944 */ /* 0x000fea0003c00000 */
[----:B------:R-:W-:-:S07]  /*04c0*/  IMAD.MOV.U32 R14, RZ, RZ, R0 ;  /* 0x000000ffff0e7224 */ /* 0x000fce00078e0000 */
.L_x_13:
[----:B------:R-:W-:Y:S05]  /*04d0*/  BSYNC.RECONVERGENT B2 ;  /* 0x0000000000027941 */ /* 0x000fea0003800200 */
.L_x_12:
[----:B------:R-:W-:Y:S02]  /*04e0*/  FSEL R14, R14, RZ, P2 ;  /* 0x000000ff0e0e7208 */ /* 0x000fe40001000000 */
[----:B------:R-:W-:Y:S02]  /*04f0*/  PRMT R0, RZ, 0x7610, R0 ;  /* 0x00007610ff007816 */ /* 0x000fe40000000000 */
[----:B------:R-:W-:-:S13]  /*0500*/  FSETP.GT.AND P0, PT, R14, UR8, PT ;  /* 0x000000080e007c0b */ /* 0x000fda000bf04000 */
[----:B------:R-:W-:Y:S05]  /*0510*/  @P0 BREAK.RELIABLE B1 ;  /* 0x0000000000010942 */ /* 0x000fea0003800100 */
[----:B------:R-:W-:Y:S05]  /*0520*/  @P0 BRA `(.L_x_9) ;  /* 0x0000000000140947 */ /* 0x000fea0003800000 */
.L_x_11:
[----:B------:R-:W-:Y:S05]  /*0530*/  BSYNC.RELIABLE B1 ;  /* 0x0000000000017941 */ /* 0x000fea0003800100 */
.L_x_10:
[----:B------:R-:W-:-:S05]  /*0540*/  VIADD R15, R15, 0x1 ;  /* 0x000000010f0f7836 */ /* 0x000fca0000000000 */
[----:B------:R-:W-:-:S13]  /*0550*/  ISETP.NE.AND P0, PT, R15, R2, PT ;  /* 0x000000020f00720c */ /* 0x000fda0003f05270 */
[----:B------:R-:W-:Y:S05]  /*0560*/  @P0 BRA `(.L_x_14) ;  /* 0xfffffffc00280947 */ /* 0x000fea000383ffff */
[----:B------:R-:W-:-:S07]  /*0570*/  IMAD.MOV.U32 R0, RZ, RZ, 0x1 ;  /* 0x00000001ff007424 */ /* 0x000fce00078e00ff */
.L_x_9:
[----:B012---:R-:W-:Y:S05]  /*0580*/  BSYNC.RECONVERGENT B0 ;  /* 0x0000000000007941 */ /* 0x007fea0003800200 */
.L_x_8:
[----:B------:R-:W-:Y:S05]  /*0590*/  WARPSYNC.ALL ;  /* 0x0000000000007948 */ /* 0x000fea0003800000 */
[----:B------:R-:W0:Y:S02]  /*05a0*/  LDCU.64 UR10, c[0x0][0x398] ;  /* 0x00007300ff0a77ac */ /* 0x000e240008000a00 */
[----:B0-----:R-:W-:-:S04]  /*05b0*/  IADD3 R4, P0, PT, R2, UR10, RZ ;  /* 0x0000000a02047c10 */ /* 0x001fc8000ff1e0ff */
[----:B------:R-:W-:-:S05]  /*05c0*/  LEA.HI.X.SX32 R5, R2, UR11, 0x1, P0 ;  /* 0x0000000b02057c11 */ /* 0x000fca00080f0eff */
[----:B------:R-:W-:Y:S01]  /*05d0*/  STG.E.U8 desc[UR4][R4.64], R0 ;  /* 0x0000000004007986 */ /* 0x000fe2000c101104 */
[----:B------:R-:W-:Y:S05]  /*05e0*/  EXIT ;  /* 0x000000000000794d */ /* 0x000fea0003800000 */
        .weak           $__internal_0_$__cuda_sm3x_div_rn_noftz_f32_slowpath
        .type           $__internal_0_$__cuda_sm3x_div_rn_noftz_f32_slowpath,@function
        .size           $__internal_0_$__cuda_sm3x_div_rn_noftz_f32_slowpath,(.L_x_28 - $__internal_0_$__cuda_sm3x_div_rn_noftz_f32_slowpath)
$__internal_0_$__cuda_sm3x_div_rn_noftz_f32_slowpath:
[--C-:B------:R-:W-:Y:S01]  /*05f0*/  SHF.R.U32.HI R16, RZ, 0x17, R3.reuse ;  /* 0x00000017ff107819 */ /* 0x100fe20000011603 */
[----:B------:R-:W-:Y:S01]  /*0600*/  BSSY.RECONVERGENT B3, `(.L_x_15) ;  /* 0x0000064000037945 */ /* 0x000fe20003800200 */
[--C-:B------:R-:W-:Y:S01]  /*0610*/  SHF.R.U32.HI R17, RZ, 0x17, R0.reuse ;  /* 0x00000017ff117819 */ /* 0x100fe20000011600 */
[----:B------:R-:W-:Y:S01]  /*0620*/  IMAD.MOV.U32 R18, RZ, RZ, R0 ;  /* 0x000000ffff127224 */ /* 0x000fe200078e0000 */
[----:B------:R-:W-:Y:S01]  /*0630*/  LOP3.LUT R16, R16, 0xff, RZ, 0xc0, !PT ;  /* 0x000000ff10107812 */ /* 0x000fe200078ec0ff */
[----:B------:R-:W-:Y:S01]  /*0640*/  IMAD.MOV.U32 R19, RZ, RZ, R3 ;  /* 0x000000ffff137224 */ /* 0x000fe200078e0003 */
[----:B------:R-:W-:-:S03]  /*0650*/  LOP3.LUT R22, R17, 0xff, RZ, 0xc0, !PT ;  /* 0x000000ff11167812 */ /* 0x000fc600078ec0ff */
[----:B------:R-:W-:Y:S02]  /*0660*/  VIADD R21, R16, 0xffffffff ;  /* 0xffffffff10157836 */ /* 0x000fe40000000000 */
[----:B------:R-:W-:-:S03]  /*0670*/  VIADD R20, R22, 0xffffffff ;  /* 0xffffffff16147836 */ /* 0x000fc60000000000 */
[----:B------:R-:W-:-:S04]  /*0680*/  ISETP.GT.U32.AND P0, PT, R21, 0xfd, PT ;  /* 0x000000fd1500780c */ /* 0x000fc80003f04070 */
[----:B------:R-:W-:-:S13]  /*0690*/  ISETP.GT.U32.OR P0, PT, R20, 0xfd, P0 ;  /* 0x000000fd1400780c */ /* 0x000fda0000704470 */
[----:B------:R-:W-:Y:S01]  /*06a0*/  @!P0 IMAD.MOV.U32 R17, RZ, RZ, RZ ;  /* 0x000000ffff118224 */ /* 0x000fe200078e00ff */
[----:B------:R-:W-:Y:S06]  /*06b0*/  @!P0 BRA `(.L_x_16) ;  /* 0x00000000005c8947 */ /* 0x000fec0003800000 */
[----:B------:R-:W-:Y:S02]  /*06c0*/  FSETP.GTU.FTZ.AND P0, PT, |R0|, +INF , PT ;  /* 0x7f8000000000780b */ /* 0x000fe40003f1c200 */
[----:B------:R-:W-:-:S04]  /*06d0*/  FSETP.GTU.FTZ.AND P1, PT, |R3|, +INF , PT ;  /* 0x7f8000000300780b */ /* 0x000fc80003f3c200 */
[----:B------:R-:W-:-:S13]  /*06e0*/  PLOP3.LUT P0, PT, P0, P1, PT, 0xf8, 0x8f ;  /* 0x00000000008f781c */ /* 0x000fda0000703f70 */
[----:B------:R-:W-:Y:S05]  /*06f0*/  @P0 BRA `(.L_x_17) ;  /* 0x00000004004c0947 */ /* 0x000fea0003800000 */
[----:B------:R-:W-:-:S13]  /*0700*/  LOP3.LUT P0, RZ, R19, 0x7fffffff, R18, 0xc8, !PT ;  /* 0x7fffffff13ff7812 */ /* 0x000fda000780c812 */
[----:B------:R-:W-:Y:S05]  /*0710*/  @!P0 BRA `(.L_x_18) ;  /* 0x00000004003c8947 */ /* 0x000fea0003800000 */
[C---:B------:R-:W-:Y:S02]  /*0720*/  FSETP.NEU.FTZ.AND P3, PT, |R0|.reuse, +INF , PT ;  /* 0x7f8000000000780b */ /* 0x040fe40003f7d200 */
[----:B------:R-:W-:Y:S02]  /*0730*/  FSETP.NEU.FTZ.AND P1, PT, |R3|, +INF , PT ;  /* 0x7f8000000300780b */ /* 0x000fe40003f3d200 */
[----:B------:R-:W-:-:S11]  /*0740*/  FSETP.NEU.FTZ.AND P0, PT, |R0|, +INF , PT ;  /* 0x7f8000000000780b */ /* 0x000fd60003f1d200 */
[----:B------:R-:W-:Y:S05]  /*0750*/  @!P1 BRA !P3, `(.L_x_18) ;  /* 0x00000004002c9947 */ /* 0x000fea0005800000 */
[----:B------:R-:W-:-:S04]  /*0760*/  LOP3.LUT P3, RZ, R18, 0x7fffffff, RZ, 0xc0, !PT ;  /* 0x7fffffff12ff7812 */ /* 0x000fc8000786c0ff */
[----:B------:R-:W-:-:S13]  /*0770*/  PLOP3.LUT P1, PT, P1, P3, PT, 0x2f, 0xf2 ;  /* 0x0000000000f2781c */ /* 0x000fda0000f26577 */
[----:B------:R-:W-:Y:S05]  /*0780*/  @P1 BRA `(.L_x_19) ;  /* 0x0000000400181947 */ /* 0x000fea0003800000 */
[----:B------:R-:W-:-:S04]  /*0790*/  LOP3.LUT P1, RZ, R19, 0x7fffffff, RZ, 0xc0, !PT ;  /* 0x7fffffff13ff7812 */ /* 0x000fc8000782c0ff */
[----:B------:R-:W-:-:S13]  /*07a0*/  PLOP3.LUT P0, PT, P0, P1, PT, 0x2f, 0xf2 ;  /* 0x0000000000f2781c */ /* 0x000fda0000702577 */
[----:B------:R-:W-:Y:S05]  /*07b0*/  @P0 BRA `(.L_x_20) ;  /* 0x0000000400000947 */ /* 0x000fea0003800000 */
[----:B------:R-:W-:Y:S02]  /*07c0*/  ISETP.GE.AND P0, PT, R20, RZ, PT ;  /* 0x000000ff1400720c */ /* 0x000fe40003f06270 */
[----:B------:R-:W-:-:S11]  /*07d0*/  ISETP.GE.AND P1, PT, R21, RZ, PT ;  /* 0x000000ff1500720c */ /* 0x000fd60003f26270 */
[----:B------:R-:W-:Y:S02]  /*07e0*/  @P0 IMAD.MOV.U32 R17, RZ, RZ, RZ ;  /* 0x000000ffff110224 */ /* 0x000fe400078e00ff */
[----:B------:R-:W-:Y:S01]  /*07f0*/  @!P0 FFMA R18, R0, 1.84467440737095516160e+19, RZ ;  /* 0x5f80000000128823 */ /* 0x000fe200000000ff */
[----:B------:R-:W-:Y:S02]  /*0800*/  @!P0 IMAD.MOV.U32 R17, RZ, RZ, -0x40 ;  /* 0xffffffc0ff118424 */ /* 0x000fe400078e00ff */
[----:B------:R-:W-:Y:S02]  /*0810*/  @!P1 FFMA R19, R3, 1.84467440737095516160e+19, RZ ;  /* 0x5f80000003139823 */ /* 0x000fe400000000ff */
[----:B------:R-:W-:-:S07]  /*0820*/  @!P1 VIADD R17, R17, 0x40 ;  /* 0x0000004011119836 */ /* 0x000fce0000000000 */
.L_x_16:
[----:B------:R-:W-:Y:S01]  /*0830*/  LEA R0, R16, 0xc0800000, 0x17 ;  /* 0xc080000010007811 */ /* 0x000fe200078eb8ff */
[----:B------:R-:W-:Y:S04]  /*0840*/  BSSY.RECONVERGENT B4, `(.L_x_21) ;  /* 0x0000036000047945 */ /* 0x000fe80003800200 */
[----:B------:R-:W-:Y:S02]  /*0850*/  IMAD.IADD R20, R19, 0x1, -R0 ;  /* 0x0000000113147824 */ /* 0x000fe400078e0a00 */
[----:B------:R-:W-:Y:S02]  /*0860*/  VIADD R19, R22, 0xffffff81 ;  /* 0xffffff8116137836 */ /* 0x000fe40000000000 */
[----:B------:R0:W1:Y:S01]  /*0870*/  MUFU.RCP R3, R20 ;  /* 0x0000001400037308 */ /* 0x0000620000001000 */
[----:B------:R-:W-:Y:S01]  /*0880*/  FADD.FTZ R21, -R20, -RZ ;  /* 0x800000ff14157221 */ /* 0x000fe20000010100 */
[C---:B------:R-:W-:Y:S01]  /*0890*/  IMAD R0, R19.reuse, -0x800000, R18 ;  /* 0xff80000013007824 */ /* 0x040fe200078e0212 */
[----:B0-----:R-:W-:-:S05]  /*08a0*/  IADD3 R20, PT, PT, R19, 0x7f, -R16 ;  /* 0x0000007f13147810 */ /* 0x001fca0007ffe810 */
[----:B------:R-:W-:Y:S02]  /*08b0*/  IMAD.IADD R17, R20, 0x1, R17 ;  /* 0x0000000114117824 */ /* 0x000fe400078e0211 */
[----:B-1----:R-:W-:-:S04]  /*08c0*/  FFMA R22, R3, R21, 1 ;  /* 0x3f80000003167423 */ /* 0x002fc80000000015 */
[----:B------:R-:W-:-:S04]  /*08d0*/  FFMA R3, R3, R22, R3 ;  /* 0x0000001603037223 */ /* 0x000fc80000000003 */
[----:B------:R-:W-:-:S04]  /*08e0*/  FFMA R18, R0, R3, RZ ;  /* 0x0000000300127223 */ /* 0x000fc800000000ff */
[----:B------:R-:W-:-:S04]  /*08f0*/  FFMA R22, R21, R18, R0 ;  /* 0x0000001215167223 */ /* 0x000fc80000000000 */
[----:B------:R-:W-:-:S04]  /*0900*/  FFMA R18, R3, R22, R18 ;  /* 0x0000001603127223 */ /* 0x000fc80000000012 */
[----:B------:R-:W-:-:S04]  /*0910*/  FFMA R21, R21, R18, R0 ;  /* 0x0000001215157223 */ /* 0x000fc80000000000 */
[----:B------:R-:W-:-:S05]  /*0920*/  FFMA R0, R3, R21, R18 ;  /* 0x0000001503007223 */ /* 0x000fca0000000012 */
[----:B------:R-:W-:-:S04]  /*0930*/  SHF.R.U32.HI R16, RZ, 0x17, R0 ;  /* 0x00000017ff107819 */ /* 0x000fc80000011600 */
[----:B------:R-:W-:-:S05]  /*0940*/  LOP3.LUT R16, R16, 0xff, RZ, 0xc0, !PT ;  /* 0x000000ff10107812 */ /* 0x000fca00078ec0ff */
[----:B------:R-:W-:-:S04]  /*0950*/  IMAD.IADD R19, R16, 0x1, R17 ;  /* 0x0000000110137824 */ /* 0x000fc800078e0211 */
[----:B------:R-:W-:-:S05]  /*0960*/  VIADD R16, R19, 0xffffffff ;  /* 0xffffffff13107836 */ /* 0x000fca0000000000 */
[----:B------:R-:W-:-:S13]  /*0970*/  ISETP.GE.U32.AND P0, PT, R16, 0xfe, PT ;  /* 0x000000fe1000780c */ /* 0x000fda0003f06070 */
[----:B------:R-:W-:Y:S05]  /*0980*/  @!P0 BRA `(.L_x_22) ;  /* 0x0000000000808947 */ /* 0x000fea0003800000 */
[----:B------:R-:W-:-:S13]  /*0990*/  ISETP.GT.AND P0, PT, R19, 0xfe, PT ;  /* 0x000000fe1300780c */ /* 0x000fda0003f04270 */
[----:B------:R-:W-:Y:S05]  /*09a0*/  @P0 BRA `(.L_x_23) ;  /* 0x00000000006c0947 */ /* 0x000fea0003800000 */
[----:B------:R-:W-:-:S13]  /*09b0*/  ISETP.GE.AND P0, PT, R19, 0x1, PT ;  /* 0x000000011300780c */ /* 0x000fda0003f06270 */
[----:B------:R-:W-:Y:S05]  /*09c0*/  @P0 BRA `(.L_x_24) ;  /* 0x0000000000740947 */ /* 0x000fea0003800000 */
[----:B------:R-:W-:Y:S02]  /*09d0*/  ISETP.GE.AND P0, PT, R19, -0x18, PT ;  /* 0xffffffe81300780c */ /* 0x000fe40003f06270 */
[----:B------:R-:W-:-:S11]  /*09e0*/  LOP3.LUT R0, R0, 0x80000000, RZ, 0xc0, !PT ;  /* 0x8000000000007812 */ /* 0x000fd600078ec0ff */
[----:B------:R-:W-:Y:S05]  /*09f0*/  @!P0 BRA `(.L_x_24) ;  /* 0x0000000000688947 */ /* 0x000fea0003800000 */
[-CC-:B------:R-:W-:Y:S01]  /*0a00*/  FFMA.RZ R16, R3, R21.reuse, R18.reuse ;  /* 0x0000001503107223 */ /* 0x180fe2000000c012 */
[C---:B------:R-:W-:Y:S02]  /*0a10*/  ISETP.NE.AND P3, PT, R19.reuse, RZ, PT ;  /* 0x000000ff1300720c */ /* 0x040fe40003f65270 */
[----:B------:R-:W-:Y:S02]  /*0a20*/  ISETP.NE.AND P1, PT, R19, RZ, PT ;  /* 0x000000ff1300720c */ /* 0x000fe40003f25270 */
[----:B------:R-:W-:Y:S01]  /*0a30*/  LOP3.LUT R17, R16, 0x7fffff, RZ, 0xc0, !PT ;  /* 0x007fffff10117812 */ /* 0x000fe200078ec0ff */
[CCC-:B------:R-:W-:Y:S01]  /*0a40*/  FFMA.RP R16, R3.reuse, R21.reuse, R18.reuse ;  /* 0x0000001503107223 */ /* 0x1c0fe20000008012 */
[----:B------:R-:W-:Y:S01]  /*0a50*/  FFMA.RM R3, R3, R21, R18 ;  /* 0x0000001503037223 */ /* 0x000fe20000004012 */
[----:B------:R-:W-:Y:S01]  /*0a60*/  VIADD R18, R19, 0x20 ;  /* 0x0000002013127836 */ /* 0x000fe20000000000 */
[----:B------:R-:W-:Y:S01]  /*0a70*/  LOP3.LUT R17, R17, 0x800000, RZ, 0xfc, !PT ;  /* 0x0080000011117812 */ /* 0x000fe200078efcff */
[----:B------:R-:W-:-:S02]  /*0a80*/  IMAD.MOV R19, RZ, RZ, -R19 ;  /* 0x000000ffff137224 */ /* 0x000fc400078e0a13 */
[----:B------:R-:W-:Y:S02]  /*0a90*/  FSETP.NEU.FTZ.AND P0, PT, R16, R3, PT ;  /* 0x000000031000720b */ /* 0x000fe40003f1d000 */
[----:B------:R-:W-:Y:S02]  /*0aa0*/  SHF.L.U32 R18, R17, R18, RZ ;  /* 0x0000001211127219 */ /* 0x000fe400000006ff */
[----:B------:R-:W-:Y:S02]  /*0ab0*/  SEL R16, R19, RZ, P3 ;  /* 0x000000ff13107207 */ /* 0x000fe40001800000 */
[----:B------:R-:W-:Y:S02]  /*0ac0*/  ISETP.NE.AND P1, PT, R18, RZ, P1 ;  /* 0x000000ff1200720c */ /* 0x000fe40000f25270 */
[----:B------:R-:W-:Y:S02]  /*0ad0*/  SHF.R.U32.HI R16, RZ, R16, R17 ;  /* 0x00000010ff107219 */ /* 0x000fe40000011611 */
[----:B------:R-:W-:-:S02]  /*0ae0*/  PLOP3.LUT P0, PT, P0, P1, PT, 0xf8, 0x8f ;  /* 0x00000000008f781c */ /* 0x000fc40000703f70 */
[----:B------:R-:W-:Y:S02]  /*0af0*/  SHF.R.U32.HI R18, RZ, 0x1, R16 ;  /* 0x00000001ff127819 */ /* 0x000fe40000011610 */
[----:B------:R-:W-:-:S04]  /*0b00*/  SEL R3, RZ, 0x1, !P0 ;  /* 0x00000001ff037807 */ /* 0x000fc80004000000 */
[----:B------:R-:W-:-:S04]  /*0b10*/  LOP3.LUT R3, R3, 0x1, R18, 0xf8, !PT ;  /* 0x0000000103037812 */ /* 0x000fc800078ef812 */
[----:B------:R-:W-:-:S05]  /*0b20*/  LOP3.LUT R3, R3, R16, RZ, 0xc0, !PT ;  /* 0x0000001003037212 */ /* 0x000fca00078ec0ff */
[----:B------:R-:W-:-:S05]  /*0b30*/  IMAD.IADD R3, R18, 0x1, R3 ;  /* 0x0000000112037824 */ /* 0x000fca00078e0203 */
[----:B------:R-:W-:Y:S01]  /*0b40*/  LOP3.LUT R0, R3, R0, RZ, 0xfc, !PT ;  /* 0x0000000003007212 */ /* 0x000fe200078efcff */
[----:B------:R-:W-:Y:S06]  /*0b50*/  BRA `(.L_x_24) ;  /* 0x0000000000107947 */ /* 0x000fec0003800000 */
.L_x_23:
[----:B------:R-:W-:-:S04]  /*0b60*/  LOP3.LUT R0, R0, 0x80000000, RZ, 0xc0, !PT ;  /* 0x8000000000007812 */ /* 0x000fc800078ec0ff */
[----:B------:R-:W-:Y:S01]  /*0b70*/  LOP3.LUT R0, R0, 0x7f800000, RZ, 0xfc, !PT ;  /* 0x7f80000000007812 */ /* 0x000fe200078efcff */
[----:B------:R-:W-:Y:S06]  /*0b80*/  BRA `(.L_x_24) ;  /* 0x0000000000047947 */ /* 0x000fec0003800000 */
.L_x_22:
[----:B------:R-:W-:-:S07]  /*0b90*/  IMAD R0, R17, 0x800000, R0 ;  /* 0x0080000011007824 */ /* 0x000fce00078e0200 */
.L_x_24:
[----:B------:R-:W-:Y:S05]  /*0ba0*/  BSYNC.RECONVERGENT B4 ;  /* 0x0000000000047941 */ /* 0x000fea0003800200 */
.L_x_21:
[----:B------:R-:W-:Y:S05]  /*0bb0*/  BRA `(.L_x_25) ;  /* 0x0000000000207947 */ /* 0x000fea0003800000 */
.L_x_20:
[----:B------:R-:W-:-:S04]  /*0bc0*/  LOP3.LUT R0, R19, 0x80000000, R18, 0x48, !PT ;  /* 0x8000000013007812 */ /* 0x000fc800078e4812 */
[----:B------:R-:W-:Y:S01]  /*0bd0*/  LOP3.LUT R0, R0, 0x7f800000, RZ, 0xfc, !PT ;  /* 0x7f80000000007812 */ /* 0x000fe200078efcff */
[----:B------:R-:W-:Y:S06]  /*0be0*/  BRA `(.L_x_25) ;  /* 0x0000000000147947 */ /* 0x000fec0003800000 */
.L_x_19:
[----:B------:R-:W-:Y:S01]  /*0bf0*/  LOP3.LUT R0, R19, 0x80000000, R18, 0x48, !PT ;  /* 0x8000000013007812 */ /* 0x000fe200078e4812 */
[----:B------:R-:W-:Y:S06]  /*0c00*/  BRA `(.L_x_25) ;  /* 0x00000000000c7947 */ /* 0x000fec0003800000 */
.L_x_18:
[----:B------:R-:W0:Y:S01]  /*0c10*/  MUFU.RSQ R0, -QNAN ;  /* 0xffc0000000007908 */ /* 0x000e220000001400 */
[----:B------:R-:W-:Y:S05]  /*0c20*/  BRA `(.L_x_25) ;  /* 0x0000000000047947 */ /* 0x000fea0003800000 */
.L_x_17:
[----:B------:R-:W-:-:S07]  /*0c30*/  FADD.FTZ R0, R0, R3 ;  /* 0x0000000300007221 */ /* 0x000fce0000010000 */
.L_x_25:
[----:B------:R-:W-:Y:S05]  /*0c40*/  BSYNC.RECONVERGENT B3 ;  /* 0x0000000000037941 */ /* 0x000fea0003800200 */
.L_x_15:
[----:B------:R-:W-:Y:S02]  /*0c50*/  IMAD.MOV.U32 R16, RZ, RZ, R14 ;  /* 0x000000ffff107224 */ /* 0x000fe400078e000e */
[----:B------:R-:W-:-:S04]  /*0c60*/  IMAD.MOV.U32 R17, RZ, RZ, 0x0 ;  /* 0x00000000ff117424 */ /* 0x000fc800078e00ff */
[----:B0-----:R-:W-:Y:S05]  /*0c70*/  RET.REL.NODEC R16 `(_Z10nms_kernelPKfS0_PKiPbif) ;  /* 0xfffffff010e07950 */ /* 0x001fea0003c3ffff */
.L_x_26:
        /* <DEDUP_REMOVED lines=16> */
.L_x_28:


//--------------------- .text._Z22pack_detections_kernelPKfS0_PKiP9Detectioni --------------------------
	.section	.text._Z22pack_detections_kernelPKfS0_PKiP9Detectioni,"ax",@progbits
	.align	128
        .global         _Z22pack_detections_kernelPKfS0_PKiP9Detectioni
        .type           _Z22pack_detections_kernelPKfS0_PKiP9Detectioni,@function
        .size           _Z22pack_detections_kernelPKfS0_PKiP9Detectioni,(.L_x_32 - _Z22pack_detections_kernelPKfS0_PKiP9Detectioni)
        .other          _Z22pack_detections_kernelPKfS0_PKiP9Detectioni,@"STO_CUDA_ENTRY STV_DEFAULT"
_Z22pack_detections_kernelPKfS0_PKiP9Detectioni:
.text._Z22pack_detections_kernelPKfS0_PKiP9Detectioni:
        /* <DEDUP_REMOVED lines=8> */
[----:B------:R-:W0:Y:S01]  /*0080*/  LDC.64 R4, c[0x0][0x380] ;  /* 0x0000e000ff047b82 */ /* 0x000e220000000a00 */
[----:B------:R-:W1:Y:S01]  /*0090*/  LDCU.64 UR4, c[0x0][0x358] ;  /* 0x00006b00ff0477ac */ /* 0x000e620008000a00 */
[----:B------:R-:W-:-:S06]  /*00a0*/  SHF.L.U32 R3, R11, 0x2, RZ ;  /* 0x000000020b037819 */ /* 0x000fcc00000006ff */
[----:B------:R-:W2:Y:S08]  /*00b0*/  LDC.64 R6, c[0x0][0x388] ;  /* 0x0000e200ff067b82 */ /* 0x000eb00000000a00 */
[----:B------:R-:W3:Y:S01]  /*00c0*/  LDC.64 R8, c[0x0][0x390] ;  /* 0x0000e400ff087b82 */ /* 0x000ee20000000a00 */
[----:B0-----:R-:W-:-:S07]  /*00d0*/  IMAD.WIDE R4, R3, 0x4, R4 ;  /* 0x0000000403047825 */ /* 0x001fce00078e0204 */
[----:B------:R-:W0:Y:S01]  /*00e0*/  LDC.64 R2, c[0x0][0x398] ;  /* 0x0000e600ff027b82 */ /* 0x000e220000000a00 */
[----:B-1----:R-:W4:Y:S01]  /*00f0*/  LDG.E R13, desc[UR4][R4.64] ;  /* 0x00000004040d7981 */ /* 0x002f22000c1e1900 */
[----:B0-----:R-:W-:-:S05]  /*0100*/  IMAD.WIDE R2, R11, 0x20, R2 ;  /* 0x000000200b027825 */ /* 0x001fca00078e0202 */
[----:B----4-:R-:W-:Y:S04]  /*0110*/  STG.E desc[UR4][R2.64], R13 ;  /* 0x0000000d02007986 */ /* 0x010fe8000c101904 */
[----:B------:R-:W4:Y:S04]  /*0120*/  LDG.E R15, desc[UR4][R4.64+0x4] ;  /* 0x00000404040f7981 */ /* 0x000f28000c1e1900 */
[----:B----4-:R-:W-:Y:S04]  /*0130*/  STG.E desc[UR4][R2.64+0x4], R15 ;  /* 0x0000040f02007986 */ /* 0x010fe8000c101904 */
[----:B------:R-:W4:Y:S01]  /*0140*/  LDG.E R17, desc[UR4][R4.64+0x8] ;  /* 0x0000080404117981 */ /* 0x000f22000c1e1900 */
[----:B--2---:R-:W-:-:S03]  /*0150*/  IMAD.WIDE R6, R11, 0x4, R6 ;  /* 0x000000040b067825 */ /* 0x004fc600078e0206 */
[----:B----4-:R-:W-:Y:S04]  /*0160*/  STG.E desc[UR4][R2.64+0x8], R17 ;  /* 0x0000081102007986 */ /* 0x010fe8000c101904 */
[----:B------:R-:W2:Y:S01]  /*0170*/  LDG.E R19, desc[UR4][R4.64+0xc] ;  /* 0x00000c0404137981 */ /* 0x000ea2000c1e1900 */
[----:B---3--:R-:W-:-:S03]  /*0180*/  IMAD.WIDE R8, R11, 0x4, R8 ;  /* 0x000000040b087825 */ /* 0x008fc600078e0208 */
[----:B--2---:R-:W-:Y:S04]  /*0190*/  STG.E desc[UR4][R2.64+0xc], R19 ;  /* 0x00000c1302007986 */ /* 0x004fe8000c101904 */
[----:B------:R-:W2:Y:S01]  /*01a0*/  LDG.E R7, desc[UR4][R6.64] ;  /* 0x0000000406077981 */ /* 0x000ea2000c1e1900 */
[----:B------:R-:W-:-:S03]  /*01b0*/  MOV R11, 0xffffffff ;  /* 0xffffffff000b7802 */ /* 0x000fc60000000f00 */
[----:B--2---:R-:W-:Y:S04]  /*01c0*/  STG.E desc[UR4][R2.64+0x10], R7 ;  /* 0x0000100702007986 */ /* 0x004fe8000c101904 */
[----:B------:R-:W2:Y:S04]  /*01d0*/  LDG.E R9, desc[UR4][R8.64] ;  /* 0x0000000408097981 */ /* 0x000ea8000c1e1900 */
[----:B------:R-:W-:Y:S04]  /*01e0*/  STG.E desc[UR4][R2.64+0x18], R11 ;  /* 0x0000180b02007986 */ /* 0x000fe8000c101904 */
[----:B------:R-:W-:Y:S04]  /*01f0*/  STG.E desc[UR4][R2.64+0x1c], RZ ;  /* 0x00001cff02007986 */ /* 0x000fe8000c101904 */
[----:B--2---:R-:W-:Y:S01]  /*0200*/  STG.E desc[UR4][R2.64+0x14], R9 ;  /* 0x0000140902007986 */ /* 0x004fe2000c101904 */
[----:B------:R-:W-:Y:S05]  /*0210*/  EXIT ;  /* 0x000000000000794d */ /* 0x000fea0003800000 */
.L_x_27:
        /* <DEDUP_REMOVED lines=14> */
.L_x_32:


//--------------------- .nv.shared.reserved.0     --------------------------
	.section	.nv.shared.reserved.0,"aw",@nobits
	.weak		__nv_reservedSMEM_offset_0_alias
	.size		__nv_reservedSMEM_offset_0_alias, 0, 64
	.other		__nv_reservedSMEM_offset_0_alias,@"STO_CUDA_RESERVED_SHARED STV_DEFAULT"
__nv_reservedSMEM_offset_0_alias:
	.zero		0
	.zero		64


//--------------------- .nv.constant0._Z20sort_by_score_kernelPfS_PiPbi --------------------------
	.section	.nv.constant0._Z20sort_by_score_kernelPfS_PiPbi,"a",@progbits
	.sectionflags	@""
	.align	4
.nv.constant0._Z20sort_by_score_kernelPfS_PiPbi:
	.zero		932


//--------------------- .nv.constant0._Z17parse_yolo_kernelPKfPfS1_PiS2_iifiii --------------------------
	.section	.nv.constant0._Z17parse_yolo_kernelPKfPfS1_PiS2_iifiii,"a",@progbits
	.sectionflags	@""
	.align	4
.nv.constant0._Z17parse_yolo_kernelPKfPfS1_PiS2_iifiii:
	.zero		960


//--------------------- .nv.constant0._Z10nms_kernelPKfS0_PKiPbif --------------------------
	.section	.nv.constant0._Z10nms_kernelPKfS0_PKiPbif,"a",@progbits
	.sectionflags	@""
	.align	4
.nv.constant0._Z10nms_kernelPKfS0_PKiPbif:
	.zero		936


//--------------------- .nv.constant0._Z22pack_detections_kernelPKfS0_PKiP9Detectioni --------------------------
	.section	.nv.constant0._Z22pack_detections_kernelPKfS0_PKiP9Detectioni,"a",@progbits
	.sectionflags	@""
	.align	4
.nv.constant0._Z22pack_detections_kernelPKfS0_PKiP9Detectioni:
	.zero		932


//--------------------- SYMBOLS --------------------------

	.type		.nv.reservedSmem.offset0,@object
	.size		.nv.reservedSmem.offset0,0x4
